	.target	sm_90a

	.elftype	@"ET_EXEC"


//--------------------- .note.nv.tkinfo           --------------------------
	.section	.note.nv.tkinfo,"",@"SHT_NOTE"
	.sectionflags	@"SHF_NOTE_NV_TKINFO"
	.tkinfo
        /*0018*/ 	.word	0x00000002
        /*0030*/ 	.string	""
        /*0030*/ 	.string	"ptxas"
        /*0030*/ 	.string	"Cuda compilation tools, release 13.0, V13.0.88"
        /*0030*/ 	.string	"Build cuda_13.0.r13.0/compiler.36424714_0"
        /*0030*/ 	.string	"-arch sm_90a -m 64 "



//--------------------- .note.nv.cuinfo           --------------------------
	.section	.note.nv.cuinfo,"",@"SHT_NOTE"
	.sectionflags	@"SHF_NOTE_NV_CUINFO"
        /*0018*/ 	.short	0x0002
        /*001a*/ 	.short	0x005a
        /*001c*/ 	.short	0x0082
	.zero		2


//--------------------- .nv.info                  --------------------------
	.section	.nv.info,"",@"SHT_CUDA_INFO"
	.align	4


	//----- nvinfo : EIATTR_REGCOUNT
	.align		4
        /*0000*/ 	.byte	0x04, 0x2f
        /*0002*/ 	.short	(.L_15 - .L_14)
	.align		4
.L_14:
        /*0004*/ 	.word	index@(_ZN7cutlass13device_kernelINS_4gemm6kernel13GemmUniversalIN4cute5tupleIJiiiiEEENS1_10collective13CollectiveMmaINS1_34MainloopSm90TmaGmmaWarpSpecializedILi3ENS5_IJNS4_1CILi2EEESB_NSA_ILi1EEEEEENS1_35KernelTmaWarpSpecializedCooperativeEEENS5_IJNSA_ILi256EEENSA_ILi64EEENSA_ILi32EEEEEEaNS5_IJlSC_lEEEaSK_NS4_8TiledMMAINS4_8MMA_AtomIJNS4_4SM904GMMA26MMA_64x64x32_S32S8S8_SS_TNEEEENS4_6LayoutINS5_IJSB_SC_SC_EEENS5_IJSC_NSA_ILi0EEEST_EEEEENS5_IJNS4_10UnderscoreESW_SW_EEEEENS4_23SM90_TMA_LOAD_MULTICASTENS4_14ComposedLayoutINS4_7SwizzleILi1ELi4ELi3EEENS4_18smem_ptr_flag_bitsILi8EEENSR_INS5_IJNSA_ILi8EEESI_EEENS5_IJSI_SC_EEEEEEEvNS4_8identityESZ_S19_vS1A_EENS_8epilogue10collective6detail29Sm90TmaWarpSpecializedAdapterINS1D_15DefaultEpilogueIaSK_SK_NS1C_6thread17LinearCombinationIaLi1EiiLNS1H_9ScaleType4KindE0ELNS_15FloatRoundStyleE2EaEENS1_15EpilogueDefaultEEEEEvvEEEEvNT_6ParamsE)
        /*0008*/ 	.word	0x000000a8


	//----- nvinfo : EIATTR_FRAME_SIZE
	.align		4
.L_15:
        /*000c*/ 	.byte	0x04, 0x11
        /*000e*/ 	.short	(.L_17 - .L_16)
	.align		4
.L_16:
        /*0010*/ 	.word	index@(_ZN7cutlass13device_kernelINS_4gemm6kernel13GemmUniversalIN4cute5tupleIJiiiiEEENS1_10collective13CollectiveMmaINS1_34MainloopSm90TmaGmmaWarpSpecializedILi3ENS5_IJNS4_1CILi2EEESB_NSA_ILi1EEEEEENS1_35KernelTmaWarpSpecializedCooperativeEEENS5_IJNSA_ILi256EEENSA_ILi64EEENSA_ILi32EEEEEEaNS5_IJlSC_lEEEaSK_NS4_8TiledMMAINS4_8MMA_AtomIJNS4_4SM904GMMA26MMA_64x64x32_S32S8S8_SS_TNEEEENS4_6LayoutINS5_IJSB_SC_SC_EEENS5_IJSC_NSA_ILi0EEEST_EEEEENS5_IJNS4_10UnderscoreESW_SW_EEEEENS4_23SM90_TMA_LOAD_MULTICASTENS4_14ComposedLayoutINS4_7SwizzleILi1ELi4ELi3EEENS4_18smem_ptr_flag_bitsILi8EEENSR_INS5_IJNSA_ILi8EEESI_EEENS5_IJSI_SC_EEEEEEEvNS4_8identityESZ_S19_vS1A_EENS_8epilogue10collective6detail29Sm90TmaWarpSpecializedAdapterINS1D_15DefaultEpilogueIaSK_SK_NS1C_6thread17LinearCombinationIaLi1EiiLNS1H_9ScaleType4KindE0ELNS_15FloatRoundStyleE2EaEENS1_15EpilogueDefaultEEEEEvvEEEEvNT_6ParamsE)
        /*0014*/ 	.word	0x00000000


	//----- nvinfo : EIATTR_MIN_STACK_SIZE
	.align		4
.L_17:
        /*0018*/ 	.byte	0x04, 0x12
        /*001a*/ 	.short	(.L_19 - .L_18)
	.align		4
.L_18:
        /*001c*/ 	.word	index@(_ZN7cutlass13device_kernelINS_4gemm6kernel13GemmUniversalIN4cute5tupleIJiiiiEEENS1_10collective13CollectiveMmaINS1_34MainloopSm90TmaGmmaWarpSpecializedILi3ENS5_IJNS4_1CILi2EEESB_NSA_ILi1EEEEEENS1_35KernelTmaWarpSpecializedCooperativeEEENS5_IJNSA_ILi256EEENSA_ILi64EEENSA_ILi32EEEEEEaNS5_IJlSC_lEEEaSK_NS4_8TiledMMAINS4_8MMA_AtomIJNS4_4SM904GMMA26MMA_64x64x32_S32S8S8_SS_TNEEEENS4_6LayoutINS5_IJSB_SC_SC_EEENS5_IJSC_NSA_ILi0EEEST_EEEEENS5_IJNS4_10UnderscoreESW_SW_EEEEENS4_23SM90_TMA_LOAD_MULTICASTENS4_14ComposedLayoutINS4_7SwizzleILi1ELi4ELi3EEENS4_18smem_ptr_flag_bitsILi8EEENSR_INS5_IJNSA_ILi8EEESI_EEENS5_IJSI_SC_EEEEEEEvNS4_8identityESZ_S19_vS1A_EENS_8epilogue10collective6detail29Sm90TmaWarpSpecializedAdapterINS1D_15DefaultEpilogueIaSK_SK_NS1C_6thread17LinearCombinationIaLi1EiiLNS1H_9ScaleType4KindE0ELNS_15FloatRoundStyleE2EaEENS1_15EpilogueDefaultEEEEEvvEEEEvNT_6ParamsE)
        /*0020*/ 	.word	0x00000000
.L_19:


//--------------------- .nv.compat                --------------------------
	.section	.nv.compat,"",@"SHT_CUDA_COMPAT_INFO"
	.align	4
        /*0000*/ 	.byte	0x02, 0x09, 0x01, 0x00, 0x02, 0x02, 0x04, 0x00, 0x02, 0x05, 0x05, 0x00, 0x03, 0x07, 0x01, 0x01
        /*0010*/ 	.byte	0x02, 0x03, 0x01, 0x00, 0x02, 0x06, 0x01, 0x00, 0x04, 0x0b, 0x08, 0x00, 0x00, 0x00, 0x00, 0x00
        /*0020*/ 	.byte	0x00, 0x00, 0x00, 0x00


//--------------------- .nv.info._ZN7cutlass13device_kernelINS_4gemm6kernel13GemmUniversalIN4cute5tupleIJiiiiEEENS1_10collective13CollectiveMmaINS1_34MainloopSm90TmaGmmaWarpSpecializedILi3ENS5_IJNS4_1CILi2EEESB_NSA_ILi1EEEEEENS1_35KernelTmaWarpSpecializedCooperativeEEENS5_IJNSA_ILi256EEENSA_ILi64EEENSA_ILi32EEEEEEaNS5_IJlSC_lEEEaSK_NS4_8TiledMMAINS4_8MMA_AtomIJNS4_4SM904GMMA26MMA_64x64x32_S32S8S8_SS_TNEEEENS4_6LayoutINS5_IJSB_SC_SC_EEENS5_IJSC_NSA_ILi0EEEST_EEEEENS5_IJNS4_10UnderscoreESW_SW_EEEEENS4_23SM90_TMA_LOAD_MULTICASTENS4_14ComposedLayoutINS4_7SwizzleILi1ELi4ELi3EEENS4_18smem_ptr_flag_bitsILi8EEENSR_INS5_IJNSA_ILi8EEESI_EEENS5_IJSI_SC_EEEEEEEvNS4_8identityESZ_S19_vS1A_EENS_8epilogue10collective6detail29Sm90TmaWarpSpecializedAdapterINS1D_15DefaultEpilogueIaSK_SK_NS1C_6thread17LinearCombinationIaLi1EiiLNS1H_9ScaleType4KindE0ELNS_15FloatRoundStyleE2EaEENS1_15EpilogueDefaultEEEEEvvEEEEvNT_6ParamsE --------------------------
	.section	.nv.info._ZN7cutlass13device_kernelINS_4gemm6kernel13GemmUniversalIN4cute5tupleIJiiiiEEENS1_10collective13CollectiveMmaINS1_34MainloopSm90TmaGmmaWarpSpecializedILi3ENS5_IJNS4_1CILi2EEESB_NSA_ILi1EEEEEENS1_35KernelTmaWarpSpecializedCooperativeEEENS5_IJNSA_ILi256EEENSA_ILi64EEENSA_ILi32EEEEEEaNS5_IJlSC_lEEEaSK_NS4_8TiledMMAINS4_8MMA_AtomIJNS4_4SM904GMMA26MMA_64x64x32_S32S8S8_SS_TNEEEENS4_6LayoutINS5_IJSB_SC_SC_EEENS5_IJSC_NSA_ILi0EEEST_EEEEENS5_IJNS4_10UnderscoreESW_SW_EEEEENS4_23SM90_TMA_LOAD_MULTICASTENS4_14ComposedLayoutINS4_7SwizzleILi1ELi4ELi3EEENS4_18smem_ptr_flag_bitsILi8EEENSR_INS5_IJNSA_ILi8EEESI_EEENS5_IJSI_SC_EEEEEEEvNS4_8identityESZ_S19_vS1A_EENS_8epilogue10collective6detail29Sm90TmaWarpSpecializedAdapterINS1D_15DefaultEpilogueIaSK_SK_NS1C_6thread17LinearCombinationIaLi1EiiLNS1H_9ScaleType4KindE0ELNS_15FloatRoundStyleE2EaEENS1_15EpilogueDefaultEEEEEvvEEEEvNT_6ParamsE,"",@"SHT_CUDA_INFO"
	.sectionflags	@""
	.align	4


	//----- nvinfo : EIATTR_CUDA_API_VERSION
	.align		4
        /*0000*/ 	.byte	0x04, 0x37
        /*0002*/ 	.short	(.L_21 - .L_20)
.L_20:
        /*0004*/ 	.word	0x00000082


	//----- nvinfo : EIATTR_KPARAM_INFO
	.align		4
.L_21:
        /*0008*/ 	.byte	0x04, 0x17
        /*000a*/ 	.short	(.L_23 - .L_22)
.L_22:
        /*000c*/ 	.word	0x00000000
        /*0010*/ 	.short	0x0000
        /*0012*/ 	.short	0x0070
        /*0014*/ 	.byte	0x00, 0xf0, 0x01, 0x10


	//----- nvinfo : EIATTR_SPARSE_MMA_MASK
	.align		4
.L_23:
        /*0018*/ 	.byte	0x03, 0x50
        /*001a*/ 	.short	0x0000


	//----- nvinfo : EIATTR_MAXREG_COUNT
	.align		4
        /*001c*/ 	.byte	0x03, 0x1b
        /*001e*/ 	.short	0x00a8


	//----- nvinfo : EIATTR_NUM_BARRIERS
	.align		4
        /*0020*/ 	.byte	0x02, 0x4c
        /*0022*/ 	.byte	0x01
	.zero		1


	//----- nvinfo : EIATTR_EXTERNS
	.align		4
        /*0024*/ 	.byte	0x04, 0x0f
        /*0026*/ 	.short	(.L_25 - .L_24)


	//   ....[0]....
	.align		4
.L_24:
        /*0028*/ 	.word	index@(__assertfail)


	//----- nvinfo : EIATTR_MERCURY_ISA_VERSION
	.align		4
.L_25:
        /*002c*/ 	.byte	0x03, 0x5f
        /*002e*/ 	.short	0x0101


	//----- nvinfo : EIATTR_INT_WARP_WIDE_INSTR_OFFSETS
	.align		4
        /*0030*/ 	.byte	0x04, 0x31
        /*0032*/ 	.short	(.L_27 - .L_26)


	//   ....[0]....
.L_26:
        /*0034*/ 	.word	0x00000460


	//   ....[1]....
        /*0038*/ 	.word	0x00000490


	//   ....[2]....
        /*003c*/ 	.word	0x00000650


	//----- nvinfo : EIATTR_COOP_GROUP_MASK_REGIDS
	.align		4
.L_27:
        /*0040*/ 	.byte	0x04, 0x29
        /*0042*/ 	.short	(.L_29 - .L_28)


	//   ....[0]....
.L_28:
        /*0044*/ 	.word	0xffffffff


	//   ....[1]....
        /*0048*/ 	.word	0xffffffff


	//   ....[2]....
        /*004c*/ 	.word	0xffffffff


	//   ....[3]....
        /*0050*/ 	.word	0xffffffff


	//   ....[4]....
        /*0054*/ 	.word	0xffffffff


	//   ....[5]....
        /*0058*/ 	.word	0xffffffff


	//----- nvinfo : EIATTR_COOP_GROUP_INSTR_OFFSETS
	.align		4
.L_29:
        /*005c*/ 	.byte	0x04, 0x28
        /*005e*/ 	.short	(.L_31 - .L_30)


	//   ....[0]....
.L_30:
        /*0060*/ 	.word	0x00000060


	//   ....[1]....
        /*0064*/ 	.word	0x00000070


	//   ....[2]....
        /*0068*/ 	.word	0x00000130


	//   ....[3]....
        /*006c*/ 	.word	0x000002b0


	//   ....[4]....
        /*0070*/ 	.word	0x000007d0


	//   ....[5]....
        /*0074*/ 	.word	0x00001200


	//----- nvinfo : EIATTR_REG_RECONFIG
	.align		4
.L_31:
        /*0078*/ 	.byte	0x01, 0x54
	.zero		2


	//----- nvinfo : EIATTR_SYSCALL_OFFSETS
	.align		4
        /*007c*/ 	.byte	0x04, 0x46
        /*007e*/ 	.short	(.L_33 - .L_32)


	//   ....[0]....
.L_32:
        /*0080*/ 	.word	0x000013d0


	//----- nvinfo : EIATTR_MBARRIER_INSTR_OFFSETS
	.align		4
.L_33:
        /*0084*/ 	.byte	0x04, 0x39
        /*0086*/ 	.short	(.L_35 - .L_34)


	//   ....[0]....
.L_34:
        /*0088*/ 	.word	0x00000230
        /*008c*/ 	.word	0x000000ff
        /*0090*/ 	.word	0x00000000
        /*0094*/ 	.short	0x0100
        /*0096*/ 	.byte	0x08
	.zero		1


	//   ....[1]....
        /*0098*/ 	.word	0x00000240
        /*009c*/ 	.word	0x000000ff
        /*00a0*/ 	.word	0x00000018
        /*00a4*/ 	.short	0x0100
        /*00a6*/ 	.byte	0x08
	.zero		1


	//   ....[2]....
        /*00a8*/ 	.word	0x00000250
        /*00ac*/ 	.word	0x000000ff
        /*00b0*/ 	.word	0x00000008
        /*00b4*/ 	.short	0x0100
        /*00b6*/ 	.byte	0x08
	.zero		1


	//   ....[3]....
        /*00b8*/ 	.word	0x00000260
        /*00bc*/ 	.word	0x000000ff
        /*00c0*/ 	.word	0x00000020
        /*00c4*/ 	.short	0x0100
        /*00c6*/ 	.byte	0x08
	.zero		1


	//   ....[4]....
        /*00c8*/ 	.word	0x00000270
        /*00cc*/ 	.word	0x000000ff
        /*00d0*/ 	.word	0x00000010
        /*00d4*/ 	.short	0x0100
        /*00d6*/ 	.byte	0x08
	.zero		1


	//   ....[5]....
        /*00d8*/ 	.word	0x00000280
        /*00dc*/ 	.word	0x000000ff
        /*00e0*/ 	.word	0x00000028
        /*00e4*/ 	.short	0x0100
        /*00e6*/ 	.byte	0x08
	.zero		1


	//   ....[6]....
        /*00e8*/ 	.word	0x000006d0
        /*00ec*/ 	.word	0x000000ff
        /*00f0*/ 	.word	0x00000040
        /*00f4*/ 	.short	0x0100
        /*00f6*/ 	.byte	0x06
	.zero		1


	//   ....[7]....
        /*00f8*/ 	.word	0x00000760
        /*00fc*/ 	.word	0x000000ff
        /*0100*/ 	.word	0x00000048
        /*0104*/ 	.short	0x0100
        /*0106*/ 	.byte	0x06
	.zero		1


	//   ....[8]....
        /*0108*/ 	.word	0x000014a0
        /*010c*/ 	.word	0x00000003
        /*0110*/ 	.word	0x00000000
        /*0114*/ 	.short	0x010a
        /*0116*/ 	.byte	0x3f
	.zero		1


	//   ....[9]....
        /*0118*/ 	.word	0x000014e0
        /*011c*/ 	.word	0x00000003
        /*0120*/ 	.word	0x00000000
        /*0124*/ 	.short	0x010a
        /*0126*/ 	.byte	0x3f
	.zero		1


	//   ....[10]....
        /*0128*/ 	.word	0x00001790
        /*012c*/ 	.word	0x00000005
        /*0130*/ 	.word	0x00000000
        /*0134*/ 	.short	0x010a
        /*0136*/ 	.byte	0x3f
	.zero		1


	//   ....[11]....
        /*0138*/ 	.word	0x000017d0
        /*013c*/ 	.word	0x00000005
        /*0140*/ 	.word	0x00000000
        /*0144*/ 	.short	0x010a
        /*0146*/ 	.byte	0x3f
	.zero		1


	//   ....[12]....
        /*0148*/ 	.word	0x00001920
        /*014c*/ 	.word	0x00000005
        /*0150*/ 	.word	0x00000000
        /*0154*/ 	.short	0x0101
        /*0156*/ 	.byte	0x3f
	.zero		1


	//   ....[13]....
        /*0158*/ 	.word	0x00001b40
        /*015c*/ 	.word	0x00000003
        /*0160*/ 	.word	0x00000000
        /*0164*/ 	.short	0x0101
        /*0166*/ 	.byte	0x3f
	.zero		1


	//   ....[14]....
        /*0168*/ 	.word	0x00006280
        /*016c*/ 	.word	0x0000000e
        /*0170*/ 	.word	0x00000018
        /*0174*/ 	.short	0x010a
        /*0176*/ 	.byte	0x3f
	.zero		1


	//   ....[15]....
        /*0178*/ 	.word	0x00006600
        /*017c*/ 	.word	0x00000006
        /*0180*/ 	.word	0x00000048
        /*0184*/ 	.short	0x0101
        /*0186*/ 	.byte	0x3f
	.zero		1


	//   ....[16]....
        /*0188*/ 	.word	0x00006d30
        /*018c*/ 	.word	0x00000007
        /*0190*/ 	.word	0x00000000
        /*0194*/ 	.short	0x010a
        /*0196*/ 	.byte	0x3f
	.zero		1


	//   ....[17]....
        /*0198*/ 	.word	0x00006db0
        /*019c*/ 	.word	0x00000009
        /*01a0*/ 	.word	0x00000000
        /*01a4*/ 	.short	0x010a
        /*01a6*/ 	.byte	0x3f
	.zero		1


	//   ....[18]....
        /*01a8*/ 	.word	0x00006e40
        /*01ac*/ 	.word	0x00000003
        /*01b0*/ 	.word	0x00000000
        /*01b4*/ 	.short	0x010a
        /*01b6*/ 	.byte	0x3f
	.zero		1


	//   ....[19]....
        /*01b8*/ 	.word	0x00006ea0
        /*01bc*/ 	.word	0x00000003
        /*01c0*/ 	.word	0x00000000
        /*01c4*/ 	.short	0x010a
        /*01c6*/ 	.byte	0x3f
	.zero		1


	//   ....[20]....
        /*01c8*/ 	.word	0x00006ef0
        /*01cc*/ 	.word	0x00000005
        /*01d0*/ 	.word	0x00000000
        /*01d4*/ 	.short	0x010a
        /*01d6*/ 	.byte	0x3f
	.zero		1


	//   ....[21]....
        /*01d8*/ 	.word	0x00006fc0
        /*01dc*/ 	.word	0x0000000e
        /*01e0*/ 	.word	0x00000018
        /*01e4*/ 	.short	0x010a
        /*01e6*/ 	.byte	0x3f
	.zero		1


	//   ....[22]....
        /*01e8*/ 	.word	0x00007090
        /*01ec*/ 	.word	0x00000007
        /*01f0*/ 	.word	0x00000000
        /*01f4*/ 	.short	0x010a
        /*01f6*/ 	.byte	0x3f
	.zero		1


	//   ....[23]....
        /*01f8*/ 	.word	0x000070e0
        /*01fc*/ 	.word	0x00000009
        /*0200*/ 	.word	0x00000000
        /*0204*/ 	.short	0x010a
        /*0206*/ 	.byte	0x3f
	.zero		1


	//----- nvinfo : EIATTR_NUM_MBARRIERS
	.align		4
.L_35:
        /*0208*/ 	.byte	0x03, 0x38
        /*020a*/ 	.short	0x0008


	//----- nvinfo : EIATTR_EXIT_INSTR_OFFSETS
	.align		4
        /*020c*/ 	.byte	0x04, 0x1c
        /*020e*/ 	.short	(.L_37 - .L_36)


	//   ....[0]....
.L_36:
        /*0210*/ 	.word	0x00000930


	//   ....[1]....
        /*0214*/ 	.word	0x00001140


	//   ....[2]....
        /*0218*/ 	.word	0x000058a0


	//   ....[3]....
        /*021c*/ 	.word	0x00005e00


	//   ....[4]....
        /*0220*/ 	.word	0x00006e90


	//----- nvinfo : EIATTR_MAX_THREADS
	.align		4
.L_37:
        /*0224*/ 	.byte	0x04, 0x05
        /*0226*/ 	.short	(.L_39 - .L_38)
.L_38:
        /*0228*/ 	.word	0x00000180
        /*022c*/ 	.word	0x00000001
        /*0230*/ 	.word	0x00000001


	//----- nvinfo : EIATTR_CRS_STACK_SIZE
	.align		4
.L_39:
        /*0234*/ 	.byte	0x04, 0x1e
        /*0236*/ 	.short	(.L_41 - .L_40)
.L_40:
        /*0238*/ 	.word	0x00000000


	//----- nvinfo : EIATTR_CBANK_PARAM_SIZE
	.align		4
.L_41:
        /*023c*/ 	.byte	0x03, 0x19
        /*023e*/ 	.short	0x0470


	//----- nvinfo : EIATTR_PARAM_CBANK
	.align		4
        /*0240*/ 	.byte	0x04, 0x0a
        /*0242*/ 	.short	(.L_43 - .L_42)
	.align		4
.L_42:
        /*0244*/ 	.word	index@(.nv.constant0._ZN7cutlass13device_kernelINS_4gemm6kernel13GemmUniversalIN4cute5tupleIJiiiiEEENS1_10collective13CollectiveMmaINS1_34MainloopSm90TmaGmmaWarpSpecializedILi3ENS5_IJNS4_1CILi2EEESB_NSA_ILi1EEEEEENS1_35KernelTmaWarpSpecializedCooperativeEEENS5_IJNSA_ILi256EEENSA_ILi64EEENSA_ILi32EEEEEEaNS5_IJlSC_lEEEaSK_NS4_8TiledMMAINS4_8MMA_AtomIJNS4_4SM904GMMA26MMA_64x64x32_S32S8S8_SS_TNEEEENS4_6LayoutINS5_IJSB_SC_SC_EEENS5_IJSC_NSA_ILi0EEEST_EEEEENS5_IJNS4_10UnderscoreESW_SW_EEEEENS4_23SM90_TMA_LOAD_MULTICASTENS4_14ComposedLayoutINS4_7SwizzleILi1ELi4ELi3EEENS4_18smem_ptr_flag_bitsILi8EEENSR_INS5_IJNSA_ILi8EEESI_EEENS5_IJSI_SC_EEEEEEEvNS4_8identityESZ_S19_vS1A_EENS_8epilogue10collective6detail29Sm90TmaWarpSpecializedAdapterINS1D_15DefaultEpilogueIaSK_SK_NS1C_6thread17LinearCombinationIaLi1EiiLNS1H_9ScaleType4KindE0ELNS_15FloatRoundStyleE2EaEENS1_15EpilogueDefaultEEEEEvvEEEEvNT_6ParamsE)
        /*0248*/ 	.short	0x0210
        /*024a*/ 	.short	0x0470


	//----- nvinfo : EIATTR_SW_WAR
	.align		4
.L_43:
        /*024c*/ 	.byte	0x04, 0x36
        /*024e*/ 	.short	(.L_45 - .L_44)
.L_44:
        /*0250*/ 	.word	0x00000008
.L_45:


//--------------------- .nv.callgraph             --------------------------
	.section	.nv.callgraph,"",@"SHT_CUDA_CALLGRAPH"
	.align	4
	.sectionentsize	8
	.align		4
        /*0000*/ 	.word	0x00000000
	.align		4
        /*0004*/ 	.word	0xffffffff
	.align		4
        /*0008*/ 	.word	index@(_ZN7cutlass13device_kernelINS_4gemm6kernel13GemmUniversalIN4cute5tupleIJiiiiEEENS1_10collective13CollectiveMmaINS1_34MainloopSm90TmaGmmaWarpSpecializedILi3ENS5_IJNS4_1CILi2EEESB_NSA_ILi1EEEEEENS1_35KernelTmaWarpSpecializedCooperativeEEENS5_IJNSA_ILi256EEENSA_ILi64EEENSA_ILi32EEEEEEaNS5_IJlSC_lEEEaSK_NS4_8TiledMMAINS4_8MMA_AtomIJNS4_4SM904GMMA26MMA_64x64x32_S32S8S8_SS_TNEEEENS4_6LayoutINS5_IJSB_SC_SC_EEENS5_IJSC_NSA_ILi0EEEST_EEEEENS5_IJNS4_10UnderscoreESW_SW_EEEEENS4_23SM90_TMA_LOAD_MULTICASTENS4_14ComposedLayoutINS4_7SwizzleILi1ELi4ELi3EEENS4_18smem_ptr_flag_bitsILi8EEENSR_INS5_IJNSA_ILi8EEESI_EEENS5_IJSI_SC_EEEEEEEvNS4_8identityESZ_S19_vS1A_EENS_8epilogue10collective6detail29Sm90TmaWarpSpecializedAdapterINS1D_15DefaultEpilogueIaSK_SK_NS1C_6thread17LinearCombinationIaLi1EiiLNS1H_9ScaleType4KindE0ELNS_15FloatRoundStyleE2EaEENS1_15EpilogueDefaultEEEEEvvEEEEvNT_6ParamsE)
	.align		4
        /*000c*/ 	.word	index@(__assertfail)
	.align		4
        /*0010*/ 	.word	0x00000000
	.align		4
        /*0014*/ 	.word	0xfffffffe
	.align		4
        /*0018*/ 	.word	0x00000000
	.align		4
        /*001c*/ 	.word	0xfffffffd
	.align		4
        /*0020*/ 	.word	0x00000000
	.align		4
        /*0024*/ 	.word	0xfffffffc


//--------------------- .nv.constant4             --------------------------
	.section	.nv.constant4,"a",@progbits
	.align	8
	.align		8
.nv.constant4:
        /*0000*/ 	.dword	__assertfail
	.align		8
        /*0008*/ 	.dword	__unnamed_1
	.align		8
        /*0010*/ 	.dword	_ZN39_INTERNAL_e29060f9_4_k_cu_4fc81c8f_52234cuda3std3__45__cpo5beginE
	.align		8
        /*0018*/ 	.dword	_ZN39_INTERNAL_e29060f9_4_k_cu_4fc81c8f_52234cuda3std3__45__cpo3endE
	.align		8
        /*0020*/ 	.dword	_ZN39_INTERNAL_e29060f9_4_k_cu_4fc81c8f_52234cuda3std3__45__cpo6cbeginE
	.align		8
        /*0028*/ 	.dword	_ZN39_INTERNAL_e29060f9_4_k_cu_4fc81c8f_52234cuda3std3__45__cpo4cendE
	.align		8
        /*0030*/ 	.dword	_ZN39_INTERNAL_e29060f9_4_k_cu_4fc81c8f_52234cuda3std3__441_GLOBAL__N__e29060f9_4_k_cu_4fc81c8f_52236ignoreE
	.align		8
        /*0038*/ 	.dword	_ZN39_INTERNAL_e29060f9_4_k_cu_4fc81c8f_52234cuda3std3__419piecewise_constructE
	.align		8
        /*0040*/ 	.dword	_ZN39_INTERNAL_e29060f9_4_k_cu_4fc81c8f_52234cuda3std3__48in_placeE
	.align		8
        /*0048*/ 	.dword	_ZN39_INTERNAL_e29060f9_4_k_cu_4fc81c8f_52234cuda3std6ranges3__45__cpo4swapE
	.align		8
        /*0050*/ 	.dword	_ZN39_INTERNAL_e29060f9_4_k_cu_4fc81c8f_52234cuda3std6ranges3__45__cpo9iter_moveE
	.align		8
        /*0058*/ 	.dword	_ZN39_INTERNAL_e29060f9_4_k_cu_4fc81c8f_52234cute7productE
	.align		8
        /*0060*/ 	.dword	_ZN39_INTERNAL_e29060f9_4_k_cu_4fc81c8f_52234cute1_E
	.align		8
        /*0068*/ 	.dword	$str$22
	.align		8
        /*0070*/ 	.dword	$str$23


//--------------------- .text._ZN7cutlass13device_kernelINS_4gemm6kernel13GemmUniversalIN4cute5tupleIJiiiiEEENS1_10collective13CollectiveMmaINS1_34MainloopSm90TmaGmmaWarpSpecializedILi3ENS5_IJNS4_1CILi2EEESB_NSA_ILi1EEEEEENS1_35KernelTmaWarpSpecializedCooperativeEEENS5_IJNSA_ILi256EEENSA_ILi64EEENSA_ILi32EEEEEEaNS5_IJlSC_lEEEaSK_NS4_8TiledMMAINS4_8MMA_AtomIJNS4_4SM904GMMA26MMA_64x64x32_S32S8S8_SS_TNEEEENS4_6LayoutINS5_IJSB_SC_SC_EEENS5_IJSC_NSA_ILi0EEEST_EEEEENS5_IJNS4_10UnderscoreESW_SW_EEEEENS4_23SM90_TMA_LOAD_MULTICASTENS4_14ComposedLayoutINS4_7SwizzleILi1ELi4ELi3EEENS4_18smem_ptr_flag_bitsILi8EEENSR_INS5_IJNSA_ILi8EEESI_EEENS5_IJSI_SC_EEEEEEEvNS4_8identityESZ_S19_vS1A_EENS_8epilogue10collective6detail29Sm90TmaWarpSpecializedAdapterINS1D_15DefaultEpilogueIaSK_SK_NS1C_6thread17LinearCombinationIaLi1EiiLNS1H_9ScaleType4KindE0ELNS_15FloatRoundStyleE2EaEENS1_15EpilogueDefaultEEEEEvvEEEEvNT_6ParamsE --------------------------
	.section	.text._ZN7cutlass13device_kernelINS_4gemm6kernel13GemmUniversalIN4cute5tupleIJiiiiEEENS1_10collective13CollectiveMmaINS1_34MainloopSm90TmaGmmaWarpSpecializedILi3ENS5_IJNS4_1CILi2EEESB_NSA_ILi1EEEEEENS1_35KernelTmaWarpSpecializedCooperativeEEENS5_IJNSA_ILi256EEENSA_ILi64EEENSA_ILi32EEEEEEaNS5_IJlSC_lEEEaSK_NS4_8TiledMMAINS4_8MMA_AtomIJNS4_4SM904GMMA26MMA_64x64x32_S32S8S8_SS_TNEEEENS4_6LayoutINS5_IJSB_SC_SC_EEENS5_IJSC_NSA_ILi0EEEST_EEEEENS5_IJNS4_10UnderscoreESW_SW_EEEEENS4_23SM90_TMA_LOAD_MULTICASTENS4_14ComposedLayoutINS4_7SwizzleILi1ELi4ELi3EEENS4_18smem_ptr_flag_bitsILi8EEENSR_INS5_IJNSA_ILi8EEESI_EEENS5_IJSI_SC_EEEEEEEvNS4_8identityESZ_S19_vS1A_EENS_8epilogue10collective6detail29Sm90TmaWarpSpecializedAdapterINS1D_15DefaultEpilogueIaSK_SK_NS1C_6thread17LinearCombinationIaLi1EiiLNS1H_9ScaleType4KindE0ELNS_15FloatRoundStyleE2EaEENS1_15EpilogueDefaultEEEEEvvEEEEvNT_6ParamsE,"ax",@progbits
	.align	128
.text._ZN7cutlass13device_kernelINS_4gemm6kernel13GemmUniversalIN4cute5tupleIJiiiiEEENS1_10collective13CollectiveMmaINS1_34MainloopSm90TmaGmmaWarpSpecializedILi3ENS5_IJNS4_1CILi2EEESB_NSA_ILi1EEEEEENS1_35KernelTmaWarpSpecializedCooperativeEEENS5_IJNSA_ILi256EEENSA_ILi64EEENSA_ILi32EEEEEEaNS5_IJlSC_lEEEaSK_NS4_8TiledMMAINS4_8MMA_AtomIJNS4_4SM904GMMA26MMA_64x64x32_S32S8S8_SS_TNEEEENS4_6LayoutINS5_IJSB_SC_SC_EEENS5_IJSC_NSA_ILi0EEEST_EEEEENS5_IJNS4_10UnderscoreESW_SW_EEEEENS4_23SM90_TMA_LOAD_MULTICASTENS4_14ComposedLayoutINS4_7SwizzleILi1ELi4ELi3EEENS4_18smem_ptr_flag_bitsILi8EEENSR_INS5_IJNSA_ILi8EEESI_EEENS5_IJSI_SC_EEEEEEEvNS4_8identityESZ_S19_vS1A_EENS_8epilogue10collective6detail29Sm90TmaWarpSpecializedAdapterINS1D_15DefaultEpilogueIaSK_SK_NS1C_6thread17LinearCombinationIaLi1EiiLNS1H_9ScaleType4KindE0ELNS_15FloatRoundStyleE2EaEENS1_15EpilogueDefaultEEEEEvvEEEEvNT_6ParamsE:
        .type           _ZN7cutlass13device_kernelINS_4gemm6kernel13GemmUniversalIN4cute5tupleIJiiiiEEENS1_10collective13CollectiveMmaINS1_34MainloopSm90TmaGmmaWarpSpecializedILi3ENS5_IJNS4_1CILi2EEESB_NSA_ILi1EEEEEENS1_35KernelTmaWarpSpecializedCooperativeEEENS5_IJNSA_ILi256EEENSA_ILi64EEENSA_ILi32EEEEEEaNS5_IJlSC_lEEEaSK_NS4_8TiledMMAINS4_8MMA_AtomIJNS4_4SM904GMMA26MMA_64x64x32_S32S8S8_SS_TNEEEENS4_6LayoutINS5_IJSB_SC_SC_EEENS5_IJSC_NSA_ILi0EEEST_EEEEENS5_IJNS4_10UnderscoreESW_SW_EEEEENS4_23SM90_TMA_LOAD_MULTICASTENS4_14ComposedLayoutINS4_7SwizzleILi1ELi4ELi3EEENS4_18smem_ptr_flag_bitsILi8EEENSR_INS5_IJNSA_ILi8EEESI_EEENS5_IJSI_SC_EEEEEEEvNS4_8identityESZ_S19_vS1A_EENS_8epilogue10collective6detail29Sm90TmaWarpSpecializedAdapterINS1D_15DefaultEpilogueIaSK_SK_NS1C_6thread17LinearCombinationIaLi1EiiLNS1H_9ScaleType4KindE0ELNS_15FloatRoundStyleE2EaEENS1_15EpilogueDefaultEEEEEvvEEEEvNT_6ParamsE,@function
        .size           _ZN7cutlass13device_kernelINS_4gemm6kernel13GemmUniversalIN4cute5tupleIJiiiiEEENS1_10collective13CollectiveMmaINS1_34MainloopSm90TmaGmmaWarpSpecializedILi3ENS5_IJNS4_1CILi2EEESB_NSA_ILi1EEEEEENS1_35KernelTmaWarpSpecializedCooperativeEEENS5_IJNSA_ILi256EEENSA_ILi64EEENSA_ILi32EEEEEEaNS5_IJlSC_lEEEaSK_NS4_8TiledMMAINS4_8MMA_AtomIJNS4_4SM904GMMA26MMA_64x64x32_S32S8S8_SS_TNEEEENS4_6LayoutINS5_IJSB_SC_SC_EEENS5_IJSC_NSA_ILi0EEEST_EEEEENS5_IJNS4_10UnderscoreESW_SW_EEEEENS4_23SM90_TMA_LOAD_MULTICASTENS4_14ComposedLayoutINS4_7SwizzleILi1ELi4ELi3EEENS4_18smem_ptr_flag_bitsILi8EEENSR_INS5_IJNSA_ILi8EEESI_EEENS5_IJSI_SC_EEEEEEEvNS4_8identityESZ_S19_vS1A_EENS_8epilogue10collective6detail29Sm90TmaWarpSpecializedAdapterINS1D_15DefaultEpilogueIaSK_SK_NS1C_6thread17LinearCombinationIaLi1EiiLNS1H_9ScaleType4KindE0ELNS_15FloatRoundStyleE2EaEENS1_15EpilogueDefaultEEEEEvvEEEEvNT_6ParamsE,(.L_x_201 - _ZN7cutlass13device_kernelINS_4gemm6kernel13GemmUniversalIN4cute5tupleIJiiiiEEENS1_10collective13CollectiveMmaINS1_34MainloopSm90TmaGmmaWarpSpecializedILi3ENS5_IJNS4_1CILi2EEESB_NSA_ILi1EEEEEENS1_35KernelTmaWarpSpecializedCooperativeEEENS5_IJNSA_ILi256EEENSA_ILi64EEENSA_ILi32EEEEEEaNS5_IJlSC_lEEEaSK_NS4_8TiledMMAINS4_8MMA_AtomIJNS4_4SM904GMMA26MMA_64x64x32_S32S8S8_SS_TNEEEENS4_6LayoutINS5_IJSB_SC_SC_EEENS5_IJSC_NSA_ILi0EEEST_EEEEENS5_IJNS4_10UnderscoreESW_SW_EEEEENS4_23SM90_TMA_LOAD_MULTICASTENS4_14ComposedLayoutINS4_7SwizzleILi1ELi4ELi3EEENS4_18smem_ptr_flag_bitsILi8EEENSR_INS5_IJNSA_ILi8EEESI_EEENS5_IJSI_SC_EEEEEEEvNS4_8identityESZ_S19_vS1A_EENS_8epilogue10collective6detail29Sm90TmaWarpSpecializedAdapterINS1D_15DefaultEpilogueIaSK_SK_NS1C_6thread17LinearCombinationIaLi1EiiLNS1H_9ScaleType4KindE0ELNS_15FloatRoundStyleE2EaEENS1_15EpilogueDefaultEEEEEvvEEEEvNT_6ParamsE)
        .other          _ZN7cutlass13device_kernelINS_4gemm6kernel13GemmUniversalIN4cute5tupleIJiiiiEEENS1_10collective13CollectiveMmaINS1_34MainloopSm90TmaGmmaWarpSpecializedILi3ENS5_IJNS4_1CILi2EEESB_NSA_ILi1EEEEEENS1_35KernelTmaWarpSpecializedCooperativeEEENS5_IJNSA_ILi256EEENSA_ILi64EEENSA_ILi32EEEEEEaNS5_IJlSC_lEEEaSK_NS4_8TiledMMAINS4_8MMA_AtomIJNS4_4SM904GMMA26MMA_64x64x32_S32S8S8_SS_TNEEEENS4_6LayoutINS5_IJSB_SC_SC_EEENS5_IJSC_NSA_ILi0EEEST_EEEEENS5_IJNS4_10UnderscoreESW_SW_EEEEENS4_23SM90_TMA_LOAD_MULTICASTENS4_14ComposedLayoutINS4_7SwizzleILi1ELi4ELi3EEENS4_18smem_ptr_flag_bitsILi8EEENSR_INS5_IJNSA_ILi8EEESI_EEENS5_IJSI_SC_EEEEEEEvNS4_8identityESZ_S19_vS1A_EENS_8epilogue10collective6detail29Sm90TmaWarpSpecializedAdapterINS1D_15DefaultEpilogueIaSK_SK_NS1C_6thread17LinearCombinationIaLi1EiiLNS1H_9ScaleType4KindE0ELNS_15FloatRoundStyleE2EaEENS1_15EpilogueDefaultEEEEEvvEEEEvNT_6ParamsE,@"STO_CUDA_ENTRY STV_DEFAULT"
_ZN7cutlass13device_kernelINS_4gemm6kernel13GemmUniversalIN4cute5tupleIJiiiiEEENS1_10collective13CollectiveMmaINS1_34MainloopSm90TmaGmmaWarpSpecializedILi3ENS5_IJNS4_1CILi2EEESB_NSA_ILi1EEEEEENS1_35KernelTmaWarpSpecializedCooperativeEEENS5_IJNSA_ILi256EEENSA_ILi64EEENSA_ILi32EEEEEEaNS5_IJlSC_lEEEaSK_NS4_8TiledMMAINS4_8MMA_AtomIJNS4_4SM904GMMA26MMA_64x64x32_S32S8S8_SS_TNEEEENS4_6LayoutINS5_IJSB_SC_SC_EEENS5_IJSC_NSA_ILi0EEEST_EEEEENS5_IJNS4_10UnderscoreESW_SW_EEEEENS4_23SM90_TMA_LOAD_MULTICASTENS4_14ComposedLayoutINS4_7SwizzleILi1ELi4ELi3EEENS4_18smem_ptr_flag_bitsILi8EEENSR_INS5_IJNSA_ILi8EEESI_EEENS5_IJSI_SC_EEEEEEEvNS4_8identityESZ_S19_vS1A_EENS_8epilogue10collective6detail29Sm90TmaWarpSpecializedAdapterINS1D_15DefaultEpilogueIaSK_SK_NS1C_6thread17LinearCombinationIaLi1EiiLNS1H_9ScaleType4KindE0ELNS_15FloatRoundStyleE2EaEENS1_15EpilogueDefaultEEEEEvvEEEEvNT_6ParamsE:
[----:B------:R-:W0:Y:S01]  /*0000*/  LDC R1, c[0x0][0x28] ;  /* 0x00000a00ff017b82 */ /* 0x000e220000000800 */
[----:B------:R-:W1:Y:S01]  /*0010*/  S2R R18, SR_TID.X ;  /* 0x0000000000127919 */ /* 0x000e620000002100 */
[----:B------:R-:W-:Y:S01]  /*0020*/  ELECT P0, URZ, PT ;  /* 0x00000000003f782f */ /* 0x000fe20003800000 */
[----:B------:R-:W-:Y:S01]  /*0030*/  BSSY B0, `(.L_x_0) ;  /* 0x000000f000007945 */ /* 0x000fe20003800000 */
[--C-:B-1----:R-:W-:Y:S02]  /*0040*/  SHF.R.U32.HI R0, RZ, 0x5, R18.reuse ;  /* 0x00000005ff007819 */ /* 0x102fe40000011612 */
[----:B------:R-:W-:-:S03]  /*0050*/  SHF.R.U32.HI R3, RZ, 0x7, R18 ;  /* 0x00000007ff037819 */ /* 0x000fc60000011612 */
[----:B------:R-:W1:Y:S04]  /*0060*/  SHFL.IDX PT, R2, R0, RZ, 0x1f ;  /* 0x00001fff00027589 */ /* 0x000e6800000e0000 */
[----:B------:R2:W3:Y:S01]  /*0070*/  SHFL.IDX PT, R5, R3, RZ, 0x1f ;  /* 0x00001fff03057589 */ /* 0x0004e200000e0000 */
[----:B-1----:R-:W-:-:S13]  /*0080*/  ISETP.NE.OR P0, PT, R2, RZ, !P0 ;  /* 0x000000ff0200720c */ /* 0x002fda0004705670 */
[----:B0-23--:R-:W-:Y:S05]  /*0090*/  @P0 BRA `(.L_x_1) ;  /* 0x0000000000200947 */ /* 0x00dfea0003800000 */
[----:B------:R-:W-:Y:S02]  /*00a0*/  ULDC.64 UR4, c[0x0][0x198] ;  /* 0x0000660000047ab9 */ /* 0x000fe40000000a00 */
[----:B------:R-:W-:Y:S02]  /*00b0*/  UIADD3 UR6, UP0, UR4, 0xf0, URZ ;  /* 0x000000f004067890 */ /* 0x000fe4000ff1e03f */
[----:B------:R-:W-:Y:S02]  /*00c0*/  UIADD3 UR4, UP1, UR4, 0x1f0, URZ ;  /* 0x000001f004047890 */ /* 0x000fe4000ff3e03f */
[----:B------:R-:W-:Y:S02]  /*00d0*/  UIADD3.X UR7, URZ, UR5, URZ, UP0, !UPT ;  /* 0x000000053f077290 */ /* 0x000fe400087fe43f */
[----:B------:R-:W-:-:S07]  /*00e0*/  UIADD3.X UR5, URZ, UR5, URZ, UP1, !UPT ;  /* 0x000000053f057290 */ /* 0x000fce0008ffe43f */
[----:B------:R0:W-:Y:S02]  /*00f0*/  UTMACCTL.PF [UR6] ;  /* 0x00000000060079b9 */ /* 0x0001e40008040000 */
[----:B------:R0:W-:Y:S02]  /*0100*/  UTMACCTL.PF [UR4] ;  /* 0x00000000040079b9 */ /* 0x0001e40008040000 */
[----:B0-----:R-:W-:Y:S01]  /*0110*/  NOP ;  /* 0x0000000000007918 */ /* 0x001fe20000000000 */
.L_x_1:
[----:B------:R-:W-:Y:S05]  /*0120*/  BSYNC B0 ;  /* 0x0000000000007941 */ /* 0x000fea0003800000 */
.L_x_0:
[----:B------:R-:W0:Y:S02]  /*0130*/  SHFL.IDX PT, R3, R0, RZ, 0x1f ;  /* 0x00001fff00037589 */ /* 0x000e2400000e0000 */
[----:B0-----:R-:W-:-:S13]  /*0140*/  ISETP.NE.AND P0, PT, R3, RZ, PT ;  /* 0x000000ff0300720c */ /* 0x001fda0003f05270 */
[----:B------:R-:W-:Y:S05]  /*0150*/  @P0 BRA `(.L_x_2) ;  /* 0x0000000000500947 */ /* 0x000fea0003800000 */
[----:B------:R-:W0:Y:S01]  /*0160*/  S2UR UR8, SR_CgaCtaId ;  /* 0x00000000000879c3 */ /* 0x000e220000008800 */
[----:B------:R-:W-:Y:S01]  /*0170*/  UMOV UR4, 0x400 ;  /* 0x0000040000047882 */ /* 0x000fe20000000000 */
[----:B------:R-:W-:Y:S01]  /*0180*/  UMOV UR5, 0x1 ;  /* 0x0000000100057882 */ /* 0x000fe20000000000 */
[----:B------:R-:W-:Y:S01]  /*0190*/  UMOV UR6, 0x6 ;  /* 0x0000000600067882 */ /* 0x000fe20000000000 */
[----:B------:R-:W-:Y:S01]  /*01a0*/  ELECT P0, URZ, PT ;  /* 0x00000000003f782f */ /* 0x000fe20003800000 */
[----:B------:R-:W-:-:S04]  /*01b0*/  UIADD3 UR6, -UR6, 0x100000, URZ ;  /* 0x0010000006067890 */ /* 0x000fc8000fffe13f */
[----:B------:R-:W-:Y:S02]  /*01c0*/  USHF.L.U32 UR7, UR6, 0xb, URZ ;  /* 0x0000000b06077899 */ /* 0x000fe4000800063f */
[----:B------:R-:W-:Y:S02]  /*01d0*/  USHF.L.U32 UR6, UR6, 0x1, URZ ;  /* 0x0000000106067899 */ /* 0x000fe4000800063f */
[----:B0-----:R-:W-:Y:S02]  /*01e0*/  ULEA UR8, UR8, UR4, 0x18 ;  /* 0x0000000408087291 */ /* 0x001fe4000f8ec03f */
[----:B------:R-:W-:-:S04]  /*01f0*/  UIADD3 UR4, -UR5, 0x100000, URZ ;  /* 0x0010000005047890 */ /* 0x000fc8000fffe13f */
[----:B------:R-:W-:Y:S02]  /*0200*/  USHF.L.U32 UR5, UR4, 0xb, URZ ;  /* 0x0000000b04057899 */ /* 0x000fe4000800063f */
[----:B------:R-:W-:Y:S01]  /*0210*/  USHF.L.U32 UR4, UR4, 0x1, URZ ;  /* 0x0000000104047899 */ /* 0x000fe2000800063f */
[----:B------:R-:W0:Y:S11]  /*0220*/  FENCE.VIEW.ASYNC.S ;  /* 0x00000000000073c6 */ /* 0x000e360000000000 */
[----:B0-----:R0:W1:Y:S01]  /*0230*/  SYNCS.EXCH.64 URZ, [UR8], UR4 ;  /* 0x00000004083f75b2 */ /* 0x0010620008000100 */
[----:B------:R0:W2:Y:S01]  /*0240*/  SYNCS.EXCH.64 URZ, [UR8+0x18], UR6 ;  /* 0x00001806083f75b2 */ /* 0x0000a20008000100 */
[----:B------:R0:W3:Y:S01]  /*0250*/  SYNCS.EXCH.64 URZ, [UR8+0x8], UR4 ;  /* 0x00000804083f75b2 */ /* 0x0000e20008000100 */
[----:B------:R0:W4:Y:S01]  /*0260*/  SYNCS.EXCH.64 URZ, [UR8+0x20], UR6 ;  /* 0x00002006083f75b2 */ /* 0x0001220008000100 */
[----:B------:R0:W0:Y:S01]  /*0270*/  SYNCS.EXCH.64 URZ, [UR8+0x10], UR4 ;  /* 0x00001004083f75b2 */ /* 0x0000220008000100 */
[----:B------:R0:W0:Y:S01]  /*0280*/  SYNCS.EXCH.64 URZ, [UR8+0x28], UR6 ;  /* 0x00002806083f75b2 */ /* 0x0000220008000100 */
[----:B------:R-:W-:Y:S01]  /*0290*/  NOP ;  /* 0x0000000000007918 */ /* 0x000fe20000000000 */
.L_x_2:
[----:B------:R-:W-:Y:S01]  /*02a0*/  SHF.R.S32.HI R7, RZ, 0x1f, R18 ;  /* 0x0000001fff077819 */ /* 0x000fe20000011412 */
[----:B------:R-:W5:Y:S01]  /*02b0*/  SHFL.IDX PT, R0, R0, RZ, 0x1f ;  /* 0x00001fff00007589 */ /* 0x000f6200000e0000 */
[----:B0-----:R-:W0:Y:S01]  /*02c0*/  S2UR UR8, SR_CTAID.X ;  /* 0x00000000000879c3 */ /* 0x001e220000002500 */
[----:B------:R-:W-:Y:S02]  /*02d0*/  ELECT P0, URZ, PT ;  /* 0x00000000003f782f */ /* 0x000fe40003800000 */
[----:B------:R-:W-:Y:S01]  /*02e0*/  LEA.HI R7, R7, R18, RZ, 0x7 ;  /* 0x0000001207077211 */ /* 0x000fe200078f38ff */
[----:B------:R-:W1:Y:S01]  /*02f0*/  S2R R4, SR_CTAID.Y ;  /* 0x0000000000047919 */ /* 0x000e620000002600 */
[----:B------:R-:W-:Y:S01]  /*0300*/  SHF.R.S32.HI R8, RZ, 0x1f, R3 ;  /* 0x0000001fff087819 */ /* 0x000fe20000011403 */
[----:B------:R-:W-:Y:S01]  /*0310*/  ULDC UR4, c[0x0][0x150] ;  /* 0x0000540000047ab9 */ /* 0x000fe20000000800 */
[----:B------:R-:W-:Y:S01]  /*0320*/  LOP3.LUT R7, R7, 0xffffff80, RZ, 0xc0, !PT ;  /* 0xffffff8007077812 */ /* 0x000fe200078ec0ff */
[----:B------:R-:W-:Y:S01]  /*0330*/  NOP ;  /* 0x0000000000007918 */ /* 0x000fe20000000000 */
[----:B------:R-:W-:Y:S01]  /*0340*/  LEA.HI R8, R8, R3, RZ, 0x2 ;  /* 0x0000000308087211 */ /* 0x000fe200078f10ff */
[----:B------:R-:W2:Y:S01]  /*0350*/  LDC R10, c[0x0][0x144] ;  /* 0x00005100ff0a7b82 */ /* 0x000ea20000000800 */
[----:B------:R-:W-:Y:S01]  /*0360*/  NOP ;  /* 0x0000000000007918 */ /* 0x000fe20000000000 */
[----:B------:R-:W-:Y:S01]  /*0370*/  IMAD.IADD R6, R18, 0x1, -R7 ;  /* 0x0000000112067824 */ /* 0x000fe200078e0a07 */
[----:B------:R-:W-:Y:S01]  /*0380*/  LOP3.LUT R8, R8, 0x3ffffffc, RZ, 0xc0, !PT ;  /* 0x3ffffffc08087812 */ /* 0x000fe200078ec0ff */
[----:B------:R-:W-:Y:S01]  /*0390*/  IMAD.MOV.U32 R23, RZ, RZ, 0x1 ;  /* 0x00000001ff177424 */ /* 0x000fe200078e00ff */
[----:B------:R-:W-:-:S02]  /*03a0*/  ISETP.NE.AND P3, PT, R5, RZ, PT ;  /* 0x000000ff0500720c */ /* 0x000fc40003f65270 */
[----:B------:R-:W-:Y:S01]  /*03b0*/  SHF.R.S32.HI R7, RZ, 0x1f, R6 ;  /* 0x0000001fff077819 */ /* 0x000fe20000011406 */
[----:B------:R-:W-:Y:S01]  /*03c0*/  IMAD.IADD R8, R3, 0x1, -R8 ;  /* 0x0000000103087824 */ /* 0x000fe200078e0a08 */
[----:B------:R-:W3:Y:S02]  /*03d0*/  LDC R13, c[0x0][0x140] ;  /* 0x00005000ff0d7b82 */ /* 0x000ee40000000800 */
[----:B------:R-:W-:Y:S02]  /*03e0*/  LEA.HI R7, R7, R6, RZ, 0x3 ;  /* 0x0000000607077211 */ /* 0x000fe400078f18ff */
[----:B-----5:R-:W-:Y:S02]  /*03f0*/  ISETP.NE.OR P0, PT, R0, RZ, !P0 ;  /* 0x000000ff0000720c */ /* 0x020fe40004705670 */
[--C-:B------:R-:W-:Y:S02]  /*0400*/  SHF.R.S32.HI R0, RZ, 0x3, R7.reuse ;  /* 0x00000003ff007819 */ /* 0x100fe40000011407 */
[----:B------:R-:W-:-:S02]  /*0410*/  SHF.R.S32.HI R7, RZ, 0x1f, R7 ;  /* 0x0000001fff077819 */ /* 0x000fc40000011407 */
[----:B0-----:R-:W-:Y:S02]  /*0420*/  I2FP.F32.U32 R9, UR8 ;  /* 0x0000000800097c45 */ /* 0x001fe40008201000 */
[----:B------:R-:W-:-:S03]  /*0430*/  LEA.HI R7, R7, R0, RZ, 0x2 ;  /* 0x0000000007077211 */ /* 0x000fc600078f10ff */
[----:B------:R-:W-:Y:S01]  /*0440*/  FMUL R9, R9, UR4 ;  /* 0x0000000409097c20 */ /* 0x000fe20008400000 */
[----:B------:R-:W-:Y:S01]  /*0450*/  LOP3.LUT R7, R7, 0xfffffffc, RZ, 0xc0, !PT ;  /* 0xfffffffc07077812 */ /* 0x000fe200078ec0ff */
[----:B------:R-:W-:Y:S01]  /*0460*/  VOTEU.ALL UP0, P0 ;  /* 0x00000000003f7886 */ /* 0x000fe20000000000 */
[----:B-1----:R-:W-:Y:S01]  /*0470*/  I2FP.F32.U32 R3, R4 ;  /* 0x0000000400037245 */ /* 0x002fe20000201000 */
[----:B------:R-:W-:Y:S01]  /*0480*/  ULDC UR4, c[0x0][0x154] ;  /* 0x0000550000047ab9 */ /* 0x000fe20000000800 */
[----:B------:R-:W-:Y:S01]  /*0490*/  VOTEU.ALL UP1, P0 ;  /* 0x00000000003f7886 */ /* 0x000fe20000020000 */
[----:B------:R-:W0:Y:S01]  /*04a0*/  F2I.U32.TRUNC.NTZ R9, R9 ;  /* 0x0000000900097305 */ /* 0x000e22000020f000 */
[----:B------:R-:W-:Y:S01]  /*04b0*/  IMAD.IADD R7, R0, 0x1, -R7 ;  /* 0x0000000100077824 */ /* 0x000fe200078e0a07 */
[----:B------:R-:W1:Y:S01]  /*04c0*/  @!UP0 S2UR UR7, SR_CgaCtaId ;  /* 0x00000000000789c3 */ /* 0x000e620000008800 */
[----:B------:R-:W-:Y:S01]  /*04d0*/  FMUL R12, R3, UR4 ;  /* 0x00000004030c7c20 */ /* 0x000fe20008400000 */
[----:B------:R-:W-:Y:S01]  /*04e0*/  UMOV UR4, 0x20 ;  /* 0x0000002000047882 */ /* 0x000fe20000000000 */
[----:B------:R-:W-:Y:S01]  /*04f0*/  IMAD R8, R8, 0x4, R7 ;  /* 0x0000000408087824 */ /* 0x000fe200078e0207 */
[----:B------:R-:W-:Y:S01]  /*0500*/  @!UP0 UMOV UR6, 0x400 ;  /* 0x0000040000068882 */ /* 0x000fe20000000000 */
[----:B------:R-:W-:-:S04]  /*0510*/  @!UP0 UIADD3 UR4, -UR4, 0x100000, URZ ;  /* 0x0010000004048890 */ /* 0x000fc8000fffe13f */
[----:B------:R-:W-:Y:S02]  /*0520*/  @!UP0 USHF.L.U32 UR5, UR4, 0xb, URZ ;  /* 0x0000000b04058899 */ /* 0x000fe4000800063f */
[----:B------:R-:W-:Y:S01]  /*0530*/  @!UP0 USHF.L.U32 UR4, UR4, 0x1, URZ ;  /* 0x0000000104048899 */ /* 0x000fe2000800063f */
[----:B---3--:R-:W-:Y:S01]  /*0540*/  ISETP.EQ.U32.AND P2, PT, R13, 0x1, PT ;  /* 0x000000010d00780c */ /* 0x008fe20003f42070 */
[----:B------:R-:W3:Y:S01]  /*0550*/  F2I.U32.TRUNC.NTZ R12, R12 ;  /* 0x0000000c000c7305 */ /* 0x000ee2000020f000 */
[----:B------:R-:W-:Y:S01]  /*0560*/  LEA.HI R0, R8, R8, RZ, 0x1 ;  /* 0x0000000808007211 */ /* 0x000fe200078f08ff */
[----:B------:R-:W5:Y:S03]  /*0570*/  LDC R7, c[0x0][0x148] ;  /* 0x00005200ff077b82 */ /* 0x000f660000000800 */
[----:B------:R-:W-:Y:S01]  /*0580*/  LOP3.LUT R11, R0, 0xfffffffe, RZ, 0xc0, !PT ;  /* 0xfffffffe000b7812 */ /* 0x000fe200078ec0ff */
[----:B0-----:R-:W-:Y:S01]  /*0590*/  IMAD.MOV R15, RZ, RZ, -R9 ;  /* 0x000000ffff0f7224 */ /* 0x001fe200078e0a09 */
[----:B------:R-:W-:-:S03]  /*05a0*/  SHF.R.S32.HI R9, RZ, 0x1f, R2 ;  /* 0x0000001fff097819 */ /* 0x000fc60000011402 */
[----:B--2---:R-:W-:Y:S01]  /*05b0*/  IMAD R3, R10, R15, UR8 ;  /* 0x000000080a037e24 */ /* 0x004fe2000f8e020f */
[----:B------:R-:W-:Y:S01]  /*05c0*/  LEA.HI R9, R9, R2, RZ, 0x2 ;  /* 0x0000000209097211 */ /* 0x000fe200078f10ff */
[C---:B------:R-:W-:Y:S02]  /*05d0*/  IMAD.IADD R0, R8.reuse, 0x1, -R11 ;  /* 0x0000000108007824 */ /* 0x040fe400078e0a0b */
[----:B------:R-:W-:Y:S01]  /*05e0*/  IMAD.SHL.U32 R11, R8, 0x4, RZ ;  /* 0x00000004080b7824 */ /* 0x000fe200078e00ff */
[----:B------:R-:W-:Y:S01]  /*05f0*/  LOP3.LUT R9, R9, 0xfffffffc, RZ, 0xc0, !PT ;  /* 0xfffffffc09097812 */ /* 0x000fe200078ec0ff */
[----:B---3--:R-:W-:Y:S01]  /*0600*/  IMAD.MOV R21, RZ, RZ, -R12 ;  /* 0x000000ffff157224 */ /* 0x008fe200078e0a0c */
[----:B------:R-:W-:Y:S01]  /*0610*/  ISETP.NE.AND P4, PT, R0, R3, PT ;  /* 0x000000030000720c */ /* 0x000fe20003f85270 */
[----:B-1----:R-:W-:Y:S01]  /*0620*/  @!UP0 ULEA UR6, UR7, UR6, 0x18 ;  /* 0x0000000607068291 */ /* 0x002fe2000f8ec03f */
[----:B------:R-:W-:Y:S01]  /*0630*/  LOP3.LUT R22, R8, 0xc, R11, 0x78, !PT ;  /* 0x0000000c08167812 */ /* 0x000fe200078e780b */
[----:B------:R-:W-:Y:S01]  /*0640*/  IMAD.IADD R0, R2, 0x1, -R9 ;  /* 0x0000000102007824 */ /* 0x000fe200078e0a09 */
[----:B------:R-:W-:Y:S01]  /*0650*/  VOTEU.ALL UP0, P0 ;  /* 0x00000000003f7886 */ /* 0x000fe20000000000 */
[----:B------:R-:W-:Y:S01]  /*0660*/  LOP3.LUT P0, RZ, R6, 0x7, RZ, 0xc0, !PT ;  /* 0x0000000706ff7812 */ /* 0x000fe2000780c0ff */
[----:B------:R-:W-:-:S02]  /*0670*/  VIADD R6, R5, 0xffffffff ;  /* 0xffffffff05067836 */ /* 0x000fc40000000000 */
[----:B------:R-:W-:Y:S01]  /*0680*/  ISETP.NE.AND P1, PT, R0, 0x3, PT ;  /* 0x000000030000780c */ /* 0x000fe20003f25270 */
[----:B-----5:R-:W-:Y:S01]  /*0690*/  IMAD R9, R7, R21, R4 ;  /* 0x0000001507097224 */ /* 0x020fe200078e0204 */
[----:B------:R-:W-:Y:S02]  /*06a0*/  ISETP.LT.U32.AND P0, PT, R22, 0x4, !P0 ;  /* 0x000000041600780c */ /* 0x000fe40004701070 */
[----:B------:R-:W-:Y:S01]  /*06b0*/  ISETP.EQ.OR P1, PT, R0, RZ, !P1 ;  /* 0x000000ff0000720c */ /* 0x000fe20004f22670 */
[----:B------:R-:W0:Y:S02]  /*06c0*/  FENCE.VIEW.ASYNC.S ;  /* 0x00000000000073c6 */ /* 0x000e240000000000 */
[----:B0-----:R0:W1:Y:S01]  /*06d0*/  @!UP0 SYNCS.EXCH.64 URZ, [UR6+0x40], UR4 ;  /* 0x00004004063f85b2 */ /* 0x0010620008000100 */
[----:B------:R-:W-:Y:S02]  /*06e0*/  @P4 LEA.HI R2, R22, R22, RZ, 0x1 ;  /* 0x0000001616024211 */ /* 0x000fe400078f08ff */
[----:B------:R-:W-:-:S02]  /*06f0*/  ISETP.EQ.AND P1, PT, R5, RZ, P1 ;  /* 0x000000ff0500720c */ /* 0x000fc40000f22270 */
[----:B------:R-:W-:Y:S02]  /*0700*/  @P4 SHF.R.S32.HI R2, RZ, 0x1, R2 ;  /* 0x00000001ff024819 */ /* 0x000fe40000011402 */
[----:B------:R-:W-:Y:S02]  /*0710*/  ISETP.GE.U32.AND P6, PT, R6, 0x2, PT ;  /* 0x000000020600780c */ /* 0x000fe40003fc6070 */
[----:B------:R-:W-:Y:S02]  /*0720*/  @P4 ISETP.NE.AND P5, PT, R2, R9, PT ;  /* 0x000000090200420c */ /* 0x000fe40003fa5270 */
[----:B------:R-:W-:Y:S02]  /*0730*/  SEL R2, RZ, 0x1, !P0 ;  /* 0x00000001ff027807 */ /* 0x000fe40004000000 */
[----:B------:R-:W-:Y:S02]  /*0740*/  @P4 SEL R23, RZ, 0x1, P5 ;  /* 0x00000001ff174807 */ /* 0x000fe40002800000 */
[----:B------:R-:W-:Y:S01]  /*0750*/  SEL R19, RZ, 0x1, !P1 ;  /* 0x00000001ff137807 */ /* 0x000fe20004800000 */
[----:B------:R0:W2:Y:S01]  /*0760*/  @!UP1 SYNCS.EXCH.64 URZ, [UR6+0x48], UR4 ;  /* 0x00004804063f95b2 */ /* 0x0000a20008000100 */
[----:B------:R-:W-:Y:S01]  /*0770*/  LOP3.LUT R23, R23, R2, RZ, 0xc0, !PT ;  /* 0x0000000217177212 */ /* 0x000fe200078ec0ff */
[----:B------:R-:W-:Y:S01]  /*0780*/  NOP ;  /* 0x0000000000007918 */ /* 0x000fe20000000000 */
[----:B------:R-:W-:Y:S01]  /*0790*/  SEL R19, R19, 0x2, P6 ;  /* 0x0000000213137807 */ /* 0x000fe20003000000 */
[----:B------:R-:W-:Y:S06]  /*07a0*/  @!P2 BRA `(.L_x_3) ;  /* 0x000000000008a947 */ /* 0x000fec0003800000 */
[----:B-12-4-:R-:W-:Y:S01]  /*07b0*/  UCGABAR_ARV ;  /* 0x00000000000079c7 */ /* 0x016fe20008000000 */
[----:B------:R-:W-:Y:S05]  /*07c0*/  BRA `(.L_x_4) ;  /* 0x0000000000047947 */ /* 0x000fea0003800000 */
.L_x_3:
[----:B-12-4-:R-:W-:Y:S01]  /*07d0*/  NOP ;  /* 0x0000000000007918 */ /* 0x016fe20000000000 */
.L_x_4:
[----:B------:R-:W1:Y:S01]  /*07e0*/  LDC R2, c[0x0][0x65c] ;  /* 0x00019700ff027b82 */ /* 0x000e620000000800 */
[----:B------:R-:W-:Y:S02]  /*07f0*/  IMAD.U32 R8, RZ, RZ, UR8 ;  /* 0x00000008ff087e24 */ /* 0x000fe4000f8e00ff */
[----:B------:R-:W-:Y:S01]  /*0800*/  IMAD.MOV.U32 R9, RZ, RZ, RZ ;  /* 0x000000ffff097224 */ /* 0x000fe200078e00ff */
[----:B-1----:R-:W-:-:S04]  /*0810*/  ISETP.NE.AND P1, PT, R2, 0x1, PT ;  /* 0x000000010200780c */ /* 0x002fc80003f25270 */
[----:B------:R-:W-:-:S09]  /*0820*/  P2R R5, PR, RZ, 0x2 ;  /* 0x00000002ff057803 */ /* 0x000fd20000000000 */
[----:B------:R-:W1:Y:S01]  /*0830*/  @P1 LDC R17, c[0x0][0x10] ;  /* 0x00000400ff111b82 */ /* 0x000e620000000800 */
[----:B------:R-:W-:Y:S02]  /*0840*/  @P1 IMAD.MOV.U32 R5, RZ, RZ, RZ ;  /* 0x000000ffff051224 */ /* 0x000fe400078e00ff */
[----:B------:R-:W-:-:S05]  /*0850*/  @P1 IMAD.MOV.U32 R13, RZ, RZ, RZ ;  /* 0x000000ffff0d1224 */ /* 0x000fca00078e00ff */
[----:B------:R-:W2:Y:S01]  /*0860*/  @!P1 LDC R11, c[0x0][0xc] ;  /* 0x00000300ff0b9b82 */ /* 0x000ea20000000800 */
[----:B-1----:R-:W-:-:S04]  /*0870*/  @P1 IMAD.WIDE.U32 R16, R17, UR8, R4 ;  /* 0x0000000811101c25 */ /* 0x002fc8000f8e0004 */
[----:B------:R-:W-:Y:S02]  /*0880*/  @P1 IMAD.IADD R17, R17, 0x1, R13 ;  /* 0x0000000111111824 */ /* 0x000fe400078e020d */
[----:B--2---:R-:W-:-:S04]  /*0890*/  @!P1 IMAD.WIDE.U32 R8, R4, R11, R8 ;  /* 0x0000000b04089225 */ /* 0x004fc800078e0008 */
[----:B------:R-:W-:Y:S02]  /*08a0*/  @!P1 IMAD.MOV.U32 R16, RZ, RZ, R8 ;  /* 0x000000ffff109224 */ /* 0x000fe400078e0008 */
[----:B------:R-:W-:Y:S01]  /*08b0*/  @!P1 IMAD.MOV.U32 R17, RZ, RZ, R9 ;  /* 0x000000ffff119224 */ /* 0x000fe200078e0009 */
[----:B------:R-:W-:Y:S06]  /*08c0*/  @!P2 BRA `(.L_x_5) ;  /* 0x00000000000ca947 */ /* 0x000fec0003800000 */
[----:B------:R-:W-:Y:S01]  /*08d0*/  UCGABAR_WAIT ;  /* 0x0000000000007dc7 */ /* 0x000fe20008000000 */
[----:B------:R-:W-:Y:S01]  /*08e0*/  CCTL.IVALL ;  /* 0x00000000ff00798f */ /* 0x000fe20002000000 */
[----:B------:R-:W-:Y:S05]  /*08f0*/  BRA `(.L_x_6) ;  /* 0x0000000000047947 */ /* 0x000fea0003800000 */
.L_x_5:
[----:B------:R-:W-:Y:S06]  /*0900*/  BAR.SYNC.DEFER_BLOCKING 0x0 ;  /* 0x0000000000007b1d */ /* 0x000fec0000010000 */
.L_x_6:
[----:B------:R-:W-:Y:S05]  /*0910*/  @!P3 BRA `(.L_x_7) ;  /* 0x0000004c00e4b947 */ /* 0x000fea0003800000 */
[----:B------:R-:W-:-:S13]  /*0920*/  ISETP.GT.U32.AND P0, PT, R6, 0x1, PT ;  /* 0x000000010600780c */ /* 0x000fda0003f04070 */
[----:B0-----:R-:W-:Y:S05]  /*0930*/  @P0 EXIT ;  /* 0x000000000000094d */ /* 0x001fea0003800000 */
[----:B------:R-:W-:Y:S01]  /*0940*/  ULDC.64 UR4, c[0x0][0x650] ;  /* 0x0001940000047ab9 */ /* 0x000fe20000000a00 */
[----:B------:R-:W-:Y:S01]  /*0950*/  PRMT R0, RZ, 0x7610, R0 ;  /* 0x00007610ff007816 */ /* 0x000fe20000000000 */
[----:B------:R-:W-:Y:S01]  /*0960*/  IMAD.MOV.U32 R92, RZ, RZ, -0x1 ;  /* 0xffffffffff5c7424 */ /* 0x000fe200078e00ff */
[----:B------:R-:W-:Y:S01]  /*0970*/  ISETP.GE.U32.AND P0, PT, R16, UR4, PT ;  /* 0x0000000410007c0c */ /* 0x000fe2000bf06070 */
[----:B------:R-:W-:Y:S02]  /*0980*/  IMAD.MOV.U32 R93, RZ, RZ, -0x1 ;  /* 0xffffffffff5d7424 */ /* 0x000fe400078e00ff */
[----:B------:R-:W-:Y:S01]  /*0990*/  IMAD.MOV.U32 R88, RZ, RZ, -0x1 ;  /* 0xffffffffff587424 */ /* 0x000fe200078e00ff */
[----:B------:R-:W-:-:S13]  /*09a0*/  ISETP.GE.U32.AND.EX P0, PT, R17, UR5, PT, P0 ;  /* 0x0000000511007c0c */ /* 0x000fda000bf06100 */
[----:B------:R-:W-:Y:S05]  /*09b0*/  @P0 BRA `(.L_x_8) ;  /* 0x0000000400280947 */ /* 0x000fea0003800000 */
[----:B------:R-:W0:Y:S01]  /*09c0*/  LDC.64 R24, c[0x0][0x628] ;  /* 0x00018a00ff187b82 */ /* 0x000e220000000a00 */
[----:B------:R-:W-:Y:S02]  /*09d0*/  IMAD.MOV.U32 R8, RZ, RZ, R16 ;  /* 0x000000ffff087224 */ /* 0x000fe400078e0010 */
[----:B------:R-:W-:-:S05]  /*09e0*/  IMAD.MOV.U32 R9, RZ, RZ, R17 ;  /* 0x000000ffff097224 */ /* 0x000fca00078e0011 */
[----:B------:R-:W1:Y:S08]  /*09f0*/  LDC R0, c[0x0][0x630] ;  /* 0x00018c00ff007b82 */ /* 0x000e700000000800 */
[----:B------:R-:W2:Y:S01]  /*0a00*/  LDC.64 R26, c[0x0][0x620] ;  /* 0x00018800ff1a7b82 */ /* 0x000ea20000000a00 */
[----:B0-----:R-:W-:-:S04]  /*0a10*/  ISETP.NE.U32.AND P0, PT, R24, RZ, PT ;  /* 0x000000ff1800720c */ /* 0x001fc80003f05070 */
[----:B------:R-:W-:-:S13]  /*0a20*/  ISETP.NE.AND.EX P0, PT, R25, RZ, PT, P0 ;  /* 0x000000ff1900720c */ /* 0x000fda0003f05300 */
[----:B-12---:R-:W-:Y:S05]  /*0a30*/  @!P0 BRA `(.L_x_9) ;  /* 0x0000000000288947 */ /* 0x006fea0003800000 */
[----:B------:R-:W0:Y:S02]  /*0a40*/  LDC R13, c[0x0][0x634] ;  /* 0x00018d00ff0d7b82 */ /* 0x000e240000000800 */
[----:B0-----:R-:W-:-:S05]  /*0a50*/  IADD3 R13, P0, R16, R13, RZ ;  /* 0x0000000d100d7210 */ /* 0x001fca0007f1e0ff */
[----:B------:R-:W-:-:S04]  /*0a60*/  IMAD.X R15, RZ, RZ, R17, P0 ;  /* 0x000000ffff0f7224 */ /* 0x000fc800000e0611 */
[----:B------:R-:W-:-:S04]  /*0a70*/  IMAD.WIDE.U32 R8, R15, R24, RZ ;  /* 0x000000180f087225 */ /* 0x000fc800078e00ff */
[----:B------:R-:W-:-:S04]  /*0a80*/  IMAD.WIDE.U32 R10, P0, R13, R25, R8 ;  /* 0x000000190d0a7225 */ /* 0x000fc80007800008 */
[----:B------:R-:W-:-:S04]  /*0a90*/  IMAD.WIDE.U32 R8, R13, R24, RZ ;  /* 0x000000180d087225 */ /* 0x000fc800078e00ff */
[----:B------:R-:W-:Y:S01]  /*0aa0*/  IMAD.X R13, RZ, RZ, RZ, P0 ;  /* 0x000000ffff0d7224 */ /* 0x000fe200000e06ff */
[----:B------:R-:W-:Y:S01]  /*0ab0*/  IADD3 RZ, P0, R9, R10, RZ ;  /* 0x0000000a09ff7210 */ /* 0x000fe20007f1e0ff */
[----:B------:R-:W-:-:S04]  /*0ac0*/  IMAD.MOV.U32 R12, RZ, RZ, R11 ;  /* 0x000000ffff0c7224 */ /* 0x000fc800078e000b */
[----:B------:R-:W-:-:S08]  /*0ad0*/  IMAD.WIDE.U32.X R8, R15, R25, R12, P0 ;  /* 0x000000190f087225 */ /* 0x000fd000000e040c */
.L_x_9:
[----:B------:R-:W0:Y:S01]  /*0ae0*/  LDC.64 R24, c[0x0][0x640] ;  /* 0x00019000ff187b82 */ /* 0x000e220000000a00 */
[-CC-:B------:R-:W-:Y:S01]  /*0af0*/  SHF.R.U64 R88, R8, R0.reuse, R9.reuse ;  /* 0x0000000008587219 */ /* 0x180fe20000001209 */
[----:B------:R-:W-:Y:S01]  /*0b00*/  IMAD R30, R7, R21, R4 ;  /* 0x00000015071e7224 */ /* 0x000fe200078e0204 */
[----:B------:R-:W-:Y:S01]  /*0b10*/  SHF.R.U32.HI R0, RZ, R0, R9 ;  /* 0x00000000ff007219 */ /* 0x000fe20000011609 */
[----:B------:R-:W-:Y:S01]  /*0b20*/  IMAD.MOV.U32 R21, RZ, RZ, 0x1 ;  /* 0x00000001ff157424 */ /* 0x000fe200078e00ff */
[----:B------:R-:W-:-:S03]  /*0b30*/  IADD3 R5, P0, RZ, -R88, RZ ;  /* 0x80000058ff057210 */ /* 0x000fc60007f1e0ff */
[----:B------:R-:W1:Y:S02]  /*0b40*/  LDC R6, c[0x0][0x618] ;  /* 0x00018600ff067b82 */ /* 0x000e640000000800 */
[----:B------:R-:W-:-:S04]  /*0b50*/  IMAD.X R9, RZ, RZ, ~R0, P0 ;  /* 0x000000ffff097224 */ /* 0x000fc800000e0e00 */
[-C--:B------:R-:W-:Y:S02]  /*0b60*/  IMAD R0, R9, R26.reuse, RZ ;  /* 0x0000001a09007224 */ /* 0x080fe400078e02ff */
[----:B------:R-:W2:Y:S01]  /*0b70*/  LDC R11, c[0x0][0x608] ;  /* 0x00018200ff0b7b82 */ /* 0x000ea20000000800 */
[----:B------:R-:W-:-:S04]  /*0b80*/  IMAD.WIDE.U32 R8, R5, R26, R16 ;  /* 0x0000001a05087225 */ /* 0x000fc800078e0010 */
[----:B------:R-:W-:-:S03]  /*0b90*/  IMAD R5, R5, R27, R0 ;  /* 0x0000001b05057224 */ /* 0x000fc600078e0200 */
[----:B------:R-:W3:Y:S01]  /*0ba0*/  LDC R12, c[0x0][0x658] ;  /* 0x00019600ff0c7b82 */ /* 0x000ee20000000800 */
[----:B0-----:R-:W-:Y:S01]  /*0bb0*/  ISETP.NE.U32.AND P0, PT, R24, RZ, PT ;  /* 0x000000ff1800720c */ /* 0x001fe20003f05070 */
[----:B------:R-:W-:Y:S02]  /*0bc0*/  IMAD.IADD R5, R9, 0x1, R5 ;  /* 0x0000000109057824 */ /* 0x000fe400078e0205 */
[----:B------:R-:W-:Y:S01]  /*0bd0*/  IMAD.MOV.U32 R9, RZ, RZ, -0x1 ;  /* 0xffffffffff097424 */ /* 0x000fe200078e00ff */
[----:B------:R-:W-:-:S03]  /*0be0*/  ISETP.NE.AND.EX P0, PT, R25, RZ, PT, P0 ;  /* 0x000000ff1900720c */ /* 0x000fc60003f05300 */
[----:B------:R-:W0:Y:S01]  /*0bf0*/  LDC R15, c[0x0][0x600] ;  /* 0x00018000ff0f7b82 */ /* 0x000e220000000800 */
[-CC-:B-1----:R-:W-:Y:S02]  /*0c00*/  SHF.R.U64 R13, R8, R6.reuse, R5.reuse ;  /* 0x00000006080d7219 */ /* 0x182fe40000001205 */
[----:B------:R-:W-:-:S05]  /*0c10*/  SHF.R.U32.HI R0, RZ, R6, R5 ;  /* 0x00000006ff007219 */ /* 0x000fca0000011605 */
[----:B------:R-:W1:Y:S01]  /*0c20*/  LDC R14, c[0x0][0x648] ;  /* 0x00019200ff0e7b82 */ /* 0x000e620000000800 */
[-CC-:B--2---:R-:W-:Y:S02]  /*0c30*/  SHF.R.U64 R27, R13, R11.reuse, R0.reuse ;  /* 0x0000000b0d1b7219 */ /* 0x184fe40000001200 */
[----:B------:R-:W-:-:S05]  /*0c40*/  SHF.R.U32.HI R5, RZ, R11, R0 ;  /* 0x0000000bff057219 */ /* 0x000fca0000011600 */
[----:B------:R-:W2:Y:S01]  /*0c50*/  LDC R20, c[0x0][0x638] ;  /* 0x00018e00ff147b82 */ /* 0x000ea20000000800 */
[-CC-:B---3--:R-:W-:Y:S02]  /*0c60*/  SHF.R.U64 R28, R27, R12.reuse, R5.reuse ;  /* 0x0000000c1b1c7219 */ /* 0x188fe40000001205 */
[-C--:B------:R-:W-:Y:S02]  /*0c70*/  SHF.L.U32 R0, R9, R12.reuse, RZ ;  /* 0x0000000c09007219 */ /* 0x080fe400000006ff */
[----:B------:R-:W-:Y:S01]  /*0c80*/  SHF.R.U32.HI R5, RZ, R12, R5 ;  /* 0x0000000cff057219 */ /* 0x000fe20000011605 */
[----:B------:R-:W-:Y:S01]  /*0c90*/  IMAD.MOV.U32 R4, RZ, RZ, R28 ;  /* 0x000000ffff047224 */ /* 0x000fe200078e001c */
[----:B------:R-:W-:Y:S01]  /*0ca0*/  LOP3.LUT R10, RZ, R0, RZ, 0x33, !PT ;  /* 0x00000000ff0a7212 */ /* 0x000fe200078e33ff */
[----:B------:R-:W3:Y:S01]  /*0cb0*/  LDC R26, c[0x0][0x610] ;  /* 0x00018400ff1a7b82 */ /* 0x000ee20000000800 */
[----:B------:R-:W-:Y:S05]  /*0cc0*/  @!P0 BRA `(.L_x_10) ;  /* 0x0000000000288947 */ /* 0x000fea0003800000 */
[----:B------:R-:W4:Y:S02]  /*0cd0*/  LDC R9, c[0x0][0x64c] ;  /* 0x00019300ff097b82 */ /* 0x000f240000000800 */
[----:B----4-:R-:W-:-:S05]  /*0ce0*/  IADD3 R9, P0, R28, R9, RZ ;  /* 0x000000091c097210 */ /* 0x010fca0007f1e0ff */
        /* <DEDUP_REMOVED lines=8> */
.L_x_10:
[----:B-1----:R-:W-:Y:S01]  /*0d70*/  SHF.R.U64 R4, R4, R14, R5 ;  /* 0x0000000e04047219 */ /* 0x002fe20000001205 */
[----:B0-----:R-:W-:Y:S01]  /*0d80*/  VIADD R6, R15, 0xffffffff ;  /* 0xffffffff0f067836 */ /* 0x001fe20000000000 */
[----:B------:R-:W-:Y:S02]  /*0d90*/  SHF.L.U32 R0, R21, R12, RZ ;  /* 0x0000000c15007219 */ /* 0x000fe400000006ff */
[----:B------:R-:W-:Y:S01]  /*0da0*/  LOP3.LUT R5, R27, R10, RZ, 0xc0, !PT ;  /* 0x0000000a1b057212 */ /* 0x000fe200078ec0ff */
[----:B------:R-:W-:Y:S01]  /*0db0*/  IMAD.MOV R7, RZ, RZ, -R4 ;  /* 0x000000ffff077224 */ /* 0x000fe200078e0a04 */
[----:B------:R-:W-:Y:S02]  /*0dc0*/  SEL R3, R3, R30, !P1 ;  /* 0x0000001e03037207 */ /* 0x000fe40004800000 */
[----:B------:R-:W-:Y:S01]  /*0dd0*/  LOP3.LUT R6, R13, R6, RZ, 0xc0, !PT ;  /* 0x000000060d067212 */ /* 0x000fe200078ec0ff */
[----:B------:R-:W-:Y:S02]  /*0de0*/  IMAD R4, R0, R4, R5 ;  /* 0x0000000400047224 */ /* 0x000fe400078e0205 */
[----:B--2---:R-:W-:-:S02]  /*0df0*/  IMAD R0, R7, R20, R28 ;  /* 0x0000001407007224 */ /* 0x004fc400078e021c */
[----:B---3--:R-:W-:Y:S02]  /*0e00*/  IMAD R3, R4, R26, R3 ;  /* 0x0000001a04037224 */ /* 0x008fe400078e0203 */
[----:B------:R-:W-:Y:S02]  /*0e10*/  IMAD R92, R0, R15, R6 ;  /* 0x0000000f005c7224 */ /* 0x000fe400078e0206 */
[----:B------:R-:W-:-:S03]  /*0e20*/  IMAD.MOV.U32 R4, RZ, RZ, 0x1 ;  /* 0x00000001ff047424 */ /* 0x000fc600078e00ff */
[----:B------:R-:W-:Y:S02]  /*0e30*/  SEL R93, R92, R3, !P1 ;  /* 0x000000035c5d7207 */ /* 0x000fe40004800000 */
[----:B------:R-:W-:Y:S02]  /*0e40*/  PRMT R0, R4, 0x7610, R0 ;  /* 0x0000761004007816 */ /* 0x000fe40000000000 */
[----:B------:R-:W-:-:S07]  /*0e50*/  SEL R92, R3, R92, !P1 ;  /* 0x0000005c035c7207 */ /* 0x000fce0004800000 */
.L_x_8:
[----:B------:R-:W-:-:S08]  /*0e60*/  NOP ;  /* 0x0000000000007918 */ /* 0x000fd00000000000 */
[----:B------:R-:W0:Y:S02]  /*0e70*/  USETMAXREG.TRY_ALLOC.CTAPOOL UP0, 0xe8 ;  /* 0x000000e8000079c8 */ /* 0x000e240008000600 */
[----:B0-----:R-:W-:-:S13]  /*0e80*/  PLOP3.LUT P0, PT, PT, PT, UP0, 0x80, 0x0 ;  /* 0x000000000000781c */ /* 0x001fda0003f0f008 */
[----:B------:R-:W-:Y:S05]  /*0e90*/  @!P0 BRA `(.L_x_8) ;  /* 0xfffffffc00f08947 */ /* 0x000fea000383ffff */
[----:B------:R-:W-:Y:S01]  /*0ea0*/  ULDC.64 UR4, c[0x0][0x598] ;  /* 0x0001660000047ab9 */ /* 0x000fe20000000a00 */
[----:B------:R-:W-:Y:S01]  /*0eb0*/  ULDC.64 UR36, c[0x0][0x208] ;  /* 0x0000820000247ab9 */ /* 0x000fe20000000a00 */
[----:B------:R-:W-:-:S04]  /*0ec0*/  ISETP.NE.U32.AND P0, PT, RZ, UR4, PT ;  /* 0x00000004ff007c0c */ /* 0x000fc8000bf05070 */
[----:B------:R-:W-:-:S13]  /*0ed0*/  ISETP.NE.AND.EX P0, PT, RZ, UR5, PT, P0 ;  /* 0x00000005ff007c0c */ /* 0x000fda000bf05300 */
[----:B------:R-:W-:Y:S05]  /*0ee0*/  @!P0 BRA `(.L_x_11) ;  /* 0x00000000001c8947 */ /* 0x000fea0003800000 */
[----:B------:R-:W0:Y:S02]  /*0ef0*/  LDC.64 R4, c[0x0][0x598] ;  /* 0x00016600ff047b82 */ /* 0x000e240000000a00 */
[----:B0-----:R-:W2:Y:S02]  /*0f00*/  LDG.E.64 R4, desc[UR36][R4.64] ;  /* 0x0000002404047981 */ /* 0x001ea4000c1e1b00 */
[----:B--2---:R-:W-:-:S04]  /*0f10*/  ISETP.NE.U32.AND P0, PT, R4, RZ, PT ;  /* 0x000000ff0400720c */ /* 0x004fc80003f05070 */
[----:B------:R-:W-:-:S13]  /*0f20*/  ISETP.NE.AND.EX P0, PT, R5, RZ, PT, P0 ;  /* 0x000000ff0500720c */ /* 0x000fda0003f05300 */
[----:B------:R-:W-:Y:S05]  /*0f30*/  @!P0 BRA `(.L_x_11) ;  /* 0x0000000000088947 */ /* 0x000fea0003800000 */
[----:B------:R0:W5:Y:S01]  /*0f40*/  LD.E R89, desc[UR36][R4.64] ;  /* 0x0000002404597980 */ /* 0x000162000c101900 */
[----:B------:R-:W-:Y:S05]  /*0f50*/  BRA `(.L_x_12) ;  /* 0x0000000000247947 */ /* 0x000fea0003800000 */
.L_x_11:
[----:B------:R-:W-:Y:S02]  /*0f60*/  ULDC.64 UR4, c[0x0][0x588] ;  /* 0x0001620000047ab9 */ /* 0x000fe40000000a00 */
[----:B------:R-:W-:-:S04]  /*0f70*/  ISETP.NE.U32.AND P0, PT, RZ, UR4, PT ;  /* 0x00000004ff007c0c */ /* 0x000fc8000bf05070 */
[----:B------:R-:W-:-:S13]  /*0f80*/  ISETP.NE.AND.EX P0, PT, RZ, UR5, PT, P0 ;  /* 0x00000005ff007c0c */ /* 0x000fda000bf05300 */
[----:B------:R-:W-:Y:S05]  /*0f90*/  @!P0 BRA `(.L_x_13) ;  /* 0x00000000000c8947 */ /* 0x000fea0003800000 */
[----:B------:R-:W0:Y:S02]  /*0fa0*/  LDC.64 R4, c[0x0][0x588] ;  /* 0x00016200ff047b82 */ /* 0x000e240000000a00 */
[----:B0-----:R1:W5:Y:S01]  /*0fb0*/  LDG.E R89, desc[UR36][R4.64] ;  /* 0x0000002404597981 */ /* 0x001362000c1e1900 */
[----:B------:R-:W-:Y:S05]  /*0fc0*/  BRA `(.L_x_12) ;  /* 0x0000000000087947 */ /* 0x000fea0003800000 */
.L_x_13:
[----:B------:R-:W-:Y:S02]  /*0fd0*/  ULDC UR4, c[0x0][0x580] ;  /* 0x0001600000047ab9 */ /* 0x000fe40000000800 */
[----:B------:R-:W-:-:S07]  /*0fe0*/  IMAD.U32 R89, RZ, RZ, UR4 ;  /* 0x00000004ff597e24 */ /* 0x000fce000f8e00ff */
.L_x_12:
[----:B------:R-:W-:Y:S02]  /*0ff0*/  ULDC.64 UR4, c[0x0][0x5a0] ;  /* 0x0001680000047ab9 */ /* 0x000fe40000000a00 */
[----:B------:R-:W-:-:S04]  /*1000*/  ISETP.NE.U32.AND P0, PT, RZ, UR4, PT ;  /* 0x00000004ff007c0c */ /* 0x000fc8000bf05070 */
[----:B------:R-:W-:-:S13]  /*1010*/  ISETP.NE.AND.EX P0, PT, RZ, UR5, PT, P0 ;  /* 0x00000005ff007c0c */ /* 0x000fda000bf05300 */
[----:B------:R-:W-:Y:S05]  /*1020*/  @!P0 BRA `(.L_x_14) ;  /* 0x00000000001c8947 */ /* 0x000fea0003800000 */
[----:B01----:R-:W0:Y:S02]  /*1030*/  LDC.64 R4, c[0x0][0x5a0] ;  /* 0x00016800ff047b82 */ /* 0x003e240000000a00 */
[----:B0-----:R-:W2:Y:S02]  /*1040*/  LDG.E.64 R4, desc[UR36][R4.64] ;  /* 0x0000002404047981 */ /* 0x001ea4000c1e1b00 */
[----:B--2---:R-:W-:-:S04]  /*1050*/  ISETP.NE.U32.AND P0, PT, R4, RZ, PT ;  /* 0x000000ff0400720c */ /* 0x004fc80003f05070 */
[----:B------:R-:W-:-:S13]  /*1060*/  ISETP.NE.AND.EX P0, PT, R5, RZ, PT, P0 ;  /* 0x000000ff0500720c */ /* 0x000fda0003f05300 */
[----:B------:R-:W-:Y:S05]  /*1070*/  @!P0 BRA `(.L_x_14) ;  /* 0x0000000000088947 */ /* 0x000fea0003800000 */
[----:B------:R0:W5:Y:S01]  /*1080*/  LD.E R90, desc[UR36][R4.64] ;  /* 0x00000024045a7980 */ /* 0x000162000c101900 */
[----:B------:R-:W-:Y:S05]  /*1090*/  BRA `(.L_x_15) ;  /* 0x0000000000247947 */ /* 0x000fea0003800000 */
.L_x_14:
[----:B------:R-:W-:Y:S02]  /*10a0*/  ULDC.64 UR4, c[0x0][0x590] ;  /* 0x0001640000047ab9 */ /* 0x000fe40000000a00 */
[----:B------:R-:W-:-:S04]  /*10b0*/  ISETP.NE.U32.AND P0, PT, RZ, UR4, PT ;  /* 0x00000004ff007c0c */ /* 0x000fc8000bf05070 */
[----:B------:R-:W-:-:S13]  /*10c0*/  ISETP.NE.AND.EX P0, PT, RZ, UR5, PT, P0 ;  /* 0x00000005ff007c0c */ /* 0x000fda000bf05300 */
[----:B------:R-:W-:Y:S05]  /*10d0*/  @!P0 BRA `(.L_x_16) ;  /* 0x00000000000c8947 */ /* 0x000fea0003800000 */
[----:B------:R-:W2:Y:S02]  /*10e0*/  LDC.64 R90, c[0x0][0x590] ;  /* 0x00016400ff5a7b82 */ /* 0x000ea40000000a00 */
[----:B--2---:R2:W5:Y:S01]  /*10f0*/  LDG.E R90, desc[UR36][R90.64] ;  /* 0x000000245a5a7981 */ /* 0x004562000c1e1900 */
[----:B------:R-:W-:Y:S05]  /*1100*/  BRA `(.L_x_15) ;  /* 0x0000000000087947 */ /* 0x000fea0003800000 */
.L_x_16:
[----:B------:R-:W-:Y:S02]  /*1110*/  ULDC UR4, c[0x0][0x584] ;  /* 0x0001610000047ab9 */ /* 0x000fe40000000800 */
[----:B------:R-:W-:-:S07]  /*1120*/  IMAD.U32 R90, RZ, RZ, UR4 ;  /* 0x00000004ff5a7e24 */ /* 0x000fce000f8e00ff */
.L_x_15:
[----:B------:R-:W-:-:S13]  /*1130*/  LOP3.LUT P0, RZ, R0, 0xff, RZ, 0xc0, !PT ;  /* 0x000000ff00ff7812 */ /* 0x000fda000780c0ff */
[----:B------:R-:W-:Y:S05]  /*1140*/  @!P0 EXIT ;  /* 0x000000000000894d */ /* 0x000fea0003800000 */
[----:B------:R-:W-:Y:S01]  /*1150*/  ULDC UR4, c[0x0][0x28c] ;  /* 0x0000a30000047ab9 */ /* 0x000fe20000000800 */
[----:B------:R-:W-:Y:S01]  /*1160*/  UMOV UR38, URZ ;  /* 0x0000003f00267c82 */ /* 0x000fe20008000000 */
[----:B------:R-:W-:Y:S01]  /*1170*/  UIADD3 UR4, UR4, 0x1f, URZ ;  /* 0x0000001f04047890 */ /* 0x000fe2000fffe03f */
[----:B------:R-:W-:-:S03]  /*1180*/  UMOV UR39, URZ ;  /* 0x0000003f00277c82 */ /* 0x000fc60008000000 */
[----:B------:R-:W-:-:S04]  /*1190*/  USHF.R.S32.HI UR5, URZ, 0x1f, UR4 ;  /* 0x0000001f3f057899 */ /* 0x000fc80008011404 */
[----:B------:R-:W-:-:S04]  /*11a0*/  ULEA.HI UR5, UR5, UR4, URZ, 0x5 ;  /* 0x0000000405057291 */ /* 0x000fc8000f8f283f */
[----:B------:R-:W-:-:S12]  /*11b0*/  USHF.R.S32.HI UR40, URZ, 0x5, UR5 ;  /* 0x000000053f287899 */ /* 0x000fd80008011405 */
.L_x_168:
[----:B------:R-:W-:Y:S01]  /*11c0*/  LOP3.LUT R0, R18, 0x80, RZ, 0xc0, !PT ;  /* 0x0000008012007812 */ /* 0x000fe200078ec0ff */
[----:B------:R-:W3:Y:S01]  /*11d0*/  S2UR UR7, SR_CgaCtaId ;  /* 0x00000000000779c3 */ /* 0x000ee20000008800 */
[----:B------:R-:W-:Y:S02]  /*11e0*/  UMOV UR6, 0x400 ;  /* 0x0000040000067882 */ /* 0x000fe40000000000 */
[----:B------:R-:W-:-:S06]  /*11f0*/  SHF.R.U32.HI R0, RZ, 0x7, R0 ;  /* 0x00000007ff007819 */ /* 0x000fcc0000011600 */
[----:B----4-:R-:W4:Y:S01]  /*1200*/  SHFL.IDX PT, R0, R0, RZ, 0x1f ;  /* 0x00001fff00007589 */ /* 0x010f2200000e0000 */
[----:B---3--:R-:W-:Y:S01]  /*1210*/  ULEA UR6, UR7, UR6, 0x18 ;  /* 0x0000000607067291 */ /* 0x008fe2000f8ec03f */
[----:B----4-:R-:W-:-:S13]  /*1220*/  R2UR UR4, R0 ;  /* 0x00000000000472ca */ /* 0x010fda00000e0000 */
[----:B------:R-:W-:-:S04]  /*1230*/  ULEA.HI UR5, UR4, UR4, URZ, 0x1 ;  /* 0x0000000404057291 */ /* 0x000fc8000f8f083f */
[----:B------:R-:W-:-:S04]  /*1240*/  ULOP3.LUT UR5, UR5, 0x1ffffe, URZ, 0xc0, !UPT ;  /* 0x001ffffe05057892 */ /* 0x000fc8000f8ec03f */
[----:B------:R-:W-:-:S03]  /*1250*/  UIADD3 UR5, UR4, -UR5, URZ ;  /* 0x8000000504057290 */ /* 0x000fc6000fffe03f */
[----:B------:R-:W-:Y:S01]  /*1260*/  ULDC UR4, c[0x0][0x28c] ;  /* 0x0000a30000047ab9 */ /* 0x000fe20000000800 */
[----:B------:R-:W-:Y:S01]  /*1270*/  ULEA UR5, UR5, UR6, 0xb ;  /* 0x0000000605057291 */ /* 0x000fe2000f8e583f */
[----:B------:R-:W-:-:S03]  /*1280*/  ISETP.LT.AND P0, PT, RZ, UR4, PT ;  /* 0x00000004ff007c0c */ /* 0x000fc6000bf01270 */
[----:B------:R-:W-:-:S04]  /*1290*/  UIADD3 UR5, UR5, 0x100, URZ ;  /* 0x0000010005057890 */ /* 0x000fc8000fffe03f */
[----:B------:R-:W-:-:S04]  /*12a0*/  USHF.R.U32.HI UR5, URZ, 0x4, UR5 ;  /* 0x000000043f057899 */ /* 0x000fc80008011605 */
[----:B------:R-:W-:-:S04]  /*12b0*/  ULOP3.LUT UR5, UR5, 0x3fff, URZ, 0xc0, !UPT ;  /* 0x00003fff05057892 */ /* 0x000fc8000f8ec03f */
[----:B------:R-:W-:Y:S01]  /*12c0*/  ULOP3.LUT UR41, UR5, 0x10000, URZ, 0xfc, !UPT ;  /* 0x0001000005297892 */ /* 0x000fe2000f8efc3f */
[----:B01----:R-:W-:Y:S11]  /*12d0*/  @P0 BRA `(.L_x_17) ;  /* 0x0000000000400947 */ /* 0x003ff60003800000 */
[----:B------:R-:W-:Y:S01]  /*12e0*/  MOV R0, 0x0 ;  /* 0x0000000000007802 */ /* 0x000fe20000000f00 */
[----:B------:R-:W-:Y:S01]  /*12f0*/  ULDC.64 UR4, c[0x4][0x68] ;  /* 0x01001a0000047ab9 */ /* 0x000fe20000000a00 */
[----:B------:R-:W-:Y:S01]  /*1300*/  ULDC.64 UR6, c[0x4][0x8] ;  /* 0x0100020000067ab9 */ /* 0x000fe20000000a00 */
[----:B01----:R-:W-:Y:S01]  /*1310*/  IMAD.U32 R4, RZ, RZ, UR4 ;  /* 0x00000004ff047e24 */ /* 0x003fe2000f8e00ff */
[----:B------:R0:W1:Y:S01]  /*1320*/  LDC.64 R14, c[0x4][R0] ;  /* 0x01000000000e7b82 */ /* 0x0000620000000a00 */
[----:B------:R-:W-:Y:S01]  /*1330*/  IMAD.U32 R5, RZ, RZ, UR5 ;  /* 0x00000005ff057e24 */ /* 0x000fe2000f8e00ff */
[----:B------:R-:W-:Y:S01]  /*1340*/  ULDC.64 UR4, c[0x4][0x70] ;  /* 0x01001c0000047ab9 */ /* 0x000fe20000000a00 */
[----:B------:R-:W-:Y:S02]  /*1350*/  IMAD.U32 R10, RZ, RZ, UR6 ;  /* 0x00000006ff0a7e24 */ /* 0x000fe4000f8e00ff */
[----:B------:R-:W-:Y:S02]  /*1360*/  IMAD.U32 R6, RZ, RZ, UR4 ;  /* 0x00000004ff067e24 */ /* 0x000fe4000f8e00ff */
[----:B------:R-:W-:-:S02]  /*1370*/  IMAD.U32 R7, RZ, RZ, UR5 ;  /* 0x00000005ff077e24 */ /* 0x000fc4000f8e00ff */
[----:B------:R-:W-:Y:S02]  /*1380*/  IMAD.U32 R11, RZ, RZ, UR7 ;  /* 0x00000007ff0b7e24 */ /* 0x000fe4000f8e00ff */
[----:B------:R-:W-:Y:S02]  /*1390*/  IMAD.MOV.U32 R8, RZ, RZ, 0x1e1 ;  /* 0x000001e1ff087424 */ /* 0x000fe400078e00ff */
[----:B------:R-:W-:Y:S02]  /*13a0*/  IMAD.MOV.U32 R12, RZ, RZ, 0x1 ;  /* 0x00000001ff0c7424 */ /* 0x000fe400078e00ff */
[----:B0-----:R-:W-:-:S07]  /*13b0*/  IMAD.MOV.U32 R13, RZ, RZ, RZ ;  /* 0x000000ffff0d7224 */ /* 0x001fce00078e00ff */
[----:B------:R-:W-:-:S07]  /*13c0*/  LEPC R20, `(.L_x_17) ;  /* 0x000000001014794e */ /* 0x000fce0000000000 */
[----:B-12--5:R-:W-:Y:S05]  /*13d0*/  CALL.ABS.NOINC R14 ;  /* 0x000000000e007343 */ /* 0x026fea0003c00000 */
.L_x_17:
[----:B------:R-:W-:-:S04]  /*13e0*/  LOP3.LUT R0, R19, 0x1, RZ, 0xfc, !PT ;  /* 0x0000000113007812 */ /* 0x000fc800078efcff */
[----:B------:R-:W-:-:S13]  /*13f0*/  ISETP.NE.AND P0, PT, R0, 0x3, PT ;  /* 0x000000030000780c */ /* 0x000fda0003f05270 */
[----:B------:R-:W-:Y:S05]  /*1400*/  @!P0 BRA `(.L_x_18) ;  /* 0x0000000000048947 */ /* 0x000fea0003800000 */
[----:B------:R-:W-:Y:S01]  /*1410*/  BPT.TRAP 0x1 ;  /* 0x000000040000795c */ /* 0x000fe20000300000 */
.L_x_18:
[----:B------:R-:W3:Y:S01]  /*1420*/  S2UR UR5, SR_CgaCtaId ;  /* 0x00000000000579c3 */ /* 0x000ee20000008800 */
[----:B------:R-:W-:Y:S01]  /*1430*/  UMOV UR4, 0x400 ;  /* 0x0000040000047882 */ /* 0x000fe20000000000 */
[----:B------:R-:W-:Y:S02]  /*1440*/  IMAD.U32 R0, RZ, RZ, UR38 ;  /* 0x00000026ff007e24 */ /* 0x000fe4000f8e00ff */
[----:B------:R-:W-:-:S03]  /*1450*/  IMAD.U32 R3, RZ, RZ, UR39 ;  /* 0x00000027ff037e24 */ /* 0x000fc6000f8e00ff */
[----:B------:R-:W-:Y:S01]  /*1460*/  SHF.L.U32 R0, R0, 0x1f, RZ ;  /* 0x0000001f00007819 */ /* 0x000fe200000006ff */
[----:B---3--:R-:W-:-:S06]  /*1470*/  ULEA UR4, UR5, UR4, 0x18 ;  /* 0x0000000405047291 */ /* 0x008fcc000f8ec03f */
[----:B------:R-:W-:-:S04]  /*1480*/  IMAD.U32 R6, RZ, RZ, UR4 ;  /* 0x00000004ff067e24 */ /* 0x000fc8000f8e00ff */
[----:B------:R-:W-:-:S04]  /*1490*/  IMAD R3, R3, 0x8, R6 ;  /* 0x0000000803037824 */ /* 0x000fc800078e0206 */
[----:B------:R3:W4:Y:S01]  /*14a0*/  SYNCS.PHASECHK.TRANS64.TRYWAIT P1, [R3+URZ], R0 ;  /* 0x00000000030075a7 */ /* 0x000722000802017f */
[----:B------:R-:W-:Y:S05]  /*14b0*/  @!P0 BRA `(.L_x_19) ;  /* 0x0000000000048947 */ /* 0x000fea0003800000 */
[----:B------:R-:W-:Y:S01]  /*14c0*/  BPT.TRAP 0x1 ;  /* 0x000000040000795c */ /* 0x000fe20000300000 */
.L_x_19:
[----:B----4-:R-:W-:Y:S05]  /*14d0*/  @P1 BRA `(.L_x_20) ;  /* 0x0000000000081947 */ /* 0x010fea0003800000 */
[----:B------:R-:W4:Y:S02]  /*14e0*/  SYNCS.PHASECHK.TRANS64.TRYWAIT P1, [R3+URZ], R0 ;  /* 0x00000000030075a7 */ /* 0x000f24000802017f */
[----:B----4-:R-:W-:Y:S05]  /*14f0*/  @!P1 BRA `(.L_x_21) ;  /* 0x0000005800689947 */ /* 0x010fea0003800000 */
.L_x_20:
[----:B------:R-:W-:-:S04]  /*1500*/  UISETP.LT.AND UP0, UPT, UR40, 0x1, UPT ;  /* 0x000000012800788c */ /* 0x000fc8000bf01270 */
[----:B------:R-:W-:-:S06]  /*1510*/  USEL UR4, UR40, 0x1, UP0 ;  /* 0x0000000128047887 */ /* 0x000fcc0008000000 */
[----:B---34-:R-:W-:Y:S01]  /*1520*/  IMAD.U32 R0, RZ, RZ, UR4 ;  /* 0x00000004ff007e24 */ /* 0x018fe2000f8e00ff */
[----:B------:R-:W-:Y:S05]  /*1530*/  WARPSYNC.ALL ;  /* 0x0000000000007948 */ /* 0x000fea0003800000 */
[----:B------:R-:W-:-:S04]  /*1540*/  IADD3 R0, -R0, UR40, RZ ;  /* 0x0000002800007c10 */ /* 0x000fc8000fffe1ff */
[----:B------:R-:W-:Y:S02]  /*1550*/  ISETP.GE.AND P1, PT, R0, 0x1, PT ;  /* 0x000000010000780c */ /* 0x000fe40003f26270 */
[----:B------:R-:W-:Y:S01]  /*1560*/  R2UR UR4, R6 ;  /* 0x00000000060472ca */ /* 0x000fe200000e0000 */
[----:B------:R-:W-:Y:S01]  /*1570*/  WARPGROUP.ARRIVE ;  /* 0x00000000000079c5 */ /* 0x000fe20000000000 */
[----:B------:R-:W-:Y:S01]  /*1580*/  UMOV UR5, 0xc0000010 ;  /* 0xc000001000057882 */ /* 0x000fe20000000000 */
[----:B------:R-:W-:-:S10]  /*1590*/  UMOV UR7, 0xc0000010 ;  /* 0xc000001000077882 */ /* 0x000fd40000000000 */
[----:B------:R-:W-:-:S04]  /*15a0*/  UIADD3 UR4, UR4, 0x6100, URZ ;  /* 0x0000610004047890 */ /* 0x000fc8000fffe03f */
[----:B------:R-:W-:-:S04]  /*15b0*/  USHF.R.U32.HI UR4, URZ, 0x4, UR4 ;  /* 0x000000043f047899 */ /* 0x000fc80008011604 */
[----:B------:R-:W-:-:S04]  /*15c0*/  ULOP3.LUT UR4, UR4, 0x3fff, URZ, 0xc0, !UPT ;  /* 0x00003fff04047892 */ /* 0x000fc8000f8ec03f */
[----:B------:R-:W-:Y:S02]  /*15d0*/  ULOP3.LUT UR10, UR4, 0x10000, URZ, 0xfc, !UPT ;  /* 0x00010000040a7892 */ /* 0x000fe4000f8efc3f */
[----:B------:R-:W-:Y:S02]  /*15e0*/  ULEA UR4, UR39, UR41, 0x9 ;  /* 0x0000002927047291 */ /* 0x000fe4000f8e483f */
[----:B------:R-:W-:Y:S02]  /*15f0*/  ULEA UR6, UR39, UR10, 0x7 ;  /* 0x0000000a27067291 */ /* 0x000fe4000f8e383f */
[----:B------:R-:W-:-:S07]  /*1600*/  UIADD3 UR8, UR4, 0x100, URZ ;  /* 0x0000010004087890 */ /* 0x000fce000fffe03f */
[----:B------:R-:W-:Y:S01]  /*1610*/  IGMMA.64x64x32.S8.S8 R56, gdesc[UR4], RZ, !UPT, gsb0 ;  /* 0x01e00000043879f1 */ /* 0x000fe2000c0410ff */
[----:B------:R-:W-:Y:S01]  /*1620*/  UMOV UR4, UR8 ;  /* 0x0000000800047c82 */ /* 0x000fe20008000000 */
[----:B------:R-:W-:Y:S01]  /*1630*/  UMOV UR5, 0xc0000010 ;  /* 0xc000001000057882 */ /* 0x000fe20000000000 */
[----:B------:R-:W-:Y:S02]  /*1640*/  WARPGROUP.DEPBAR.LE gsb0, 0x0 ;  /* 0x00008000000079c5 */ /* 0x000fe40000010000 */
[----:B------:R-:W-:-:S06]  /*1650*/  WARPGROUP.ARRIVE ;  /* 0x00000000000079c5 */ /* 0x000fcc0000000000 */
[----:B------:R-:W-:Y:S03]  /*1660*/  IGMMA.64x64x32.S8.S8 R24, gdesc[UR4], RZ, !UPT, gsb0 ;  /* 0x01e00000041879f1 */ /* 0x000fe6000c0410ff */
[----:B------:R-:W-:Y:S02]  /*1670*/  WARPGROUP.DEPBAR.LE gsb0, 0x0 ;  /* 0x00008000000079c5 */ /* 0x000fe40000010000 */
[----:B------:R-:W-:Y:S05]  /*1680*/  @!P1 BRA `(.L_x_22) ;  /* 0x0000000000e09947 */ /* 0x000fea0003800000 */
[----:B------:R-:W-:Y:S02]  /*1690*/  UIADD3 UR4, UR39, 0x1, URZ ;  /* 0x0000000127047890 */ /* 0x000fe4000fffe03f */
[----:B------:R-:W-:Y:S02]  /*16a0*/  IMAD.U32 R3, RZ, RZ, UR39 ;  /* 0x00000027ff037e24 */ /* 0x000fe4000f8e00ff */
[----:B------:R-:W-:-:S04]  /*16b0*/  UISETP.NE.AND UP0, UPT, UR4, 0x3, UPT ;  /* 0x000000030400788c */ /* 0x000fc8000bf05270 */
[----:B------:R-:W-:Y:S02]  /*16c0*/  USEL UR5, URZ, 0x1, UP0 ;  /* 0x000000013f057887 */ /* 0x000fe40008000000 */
[----:B------:R-:W-:Y:S02]  /*16d0*/  USEL UR8, UR4, URZ, UP0 ;  /* 0x0000003f04087287 */ /* 0x000fe40008000000 */
[----:B------:R-:W-:-:S06]  /*16e0*/  ULOP3.LUT UR5, UR38, UR5, URZ, 0x3c, !UPT ;  /* 0x0000000526057292 */ /* 0x000fcc000f8e3c3f */
[----:B------:R-:W-:-:S07]  /*16f0*/  IMAD.U32 R7, RZ, RZ, UR5 ;  /* 0x00000005ff077e24 */ /* 0x000fce000f8e00ff */
.L_x_29:
[----:B------:R-:W-:Y:S05]  /*1700*/  @!P0 BRA `(.L_x_23) ;  /* 0x0000000000048947 */ /* 0x000fea0003800000 */
[----:B------:R-:W-:Y:S01]  /*1710*/  BPT.TRAP 0x1 ;  /* 0x000000040000795c */ /* 0x000fe20000300000 */
.L_x_23:
[----:B------:R-:W3:Y:S01]  /*1720*/  S2UR UR5, SR_CgaCtaId ;  /* 0x00000000000579c3 */ /* 0x000ee20000008800 */
[----:B------:R-:W-:Y:S01]  /*1730*/  UMOV UR4, 0x400 ;  /* 0x0000040000047882 */ /* 0x000fe20000000000 */
[----:B01----:R-:W-:Y:S01]  /*1740*/  IMAD.U32 R5, RZ, RZ, UR8 ;  /* 0x00000008ff057e24 */ /* 0x003fe2000f8e00ff */
[----:B------:R-:W-:Y:S01]  /*1750*/  SHF.L.U32 R4, R7, 0x1f, RZ ;  /* 0x0000001f07047819 */ /* 0x000fe200000006ff */
[----:B---3--:R-:W-:-:S06]  /*1760*/  ULEA UR4, UR5, UR4, 0x18 ;  /* 0x0000000405047291 */ /* 0x008fcc000f8ec03f */
[----:B------:R-:W-:-:S04]  /*1770*/  IMAD.U32 R6, RZ, RZ, UR4 ;  /* 0x00000004ff067e24 */ /* 0x000fc8000f8e00ff */
[----:B------:R-:W-:-:S04]  /*1780*/  IMAD R5, R5, 0x8, R6 ;  /* 0x0000000805057824 */ /* 0x000fc800078e0206 */
[----:B------:R0:W1:Y:S01]  /*1790*/  SYNCS.PHASECHK.TRANS64.TRYWAIT P1, [R5+URZ], R4 ;  /* 0x00000004050075a7 */ /* 0x000062000802017f */
[----:B------:R-:W-:Y:S05]  /*17a0*/  @!P0 BRA `(.L_x_24) ;  /* 0x0000000000048947 */ /* 0x000fea0003800000 */
[----:B------:R-:W-:Y:S01]  /*17b0*/  BPT.TRAP 0x1 ;  /* 0x000000040000795c */ /* 0x000fe20000300000 */
.L_x_24:
[----:B-1----:R-:W-:Y:S05]  /*17c0*/  @P1 BRA `(.L_x_25) ;  /* 0x0000000000081947 */ /* 0x002fea0003800000 */
[----:B------:R-:W1:Y:S02]  /*17d0*/  SYNCS.PHASECHK.TRANS64.TRYWAIT P1, [R5+URZ], R4 ;  /* 0x00000004050075a7 */ /* 0x000e64000802017f */
[----:B-1----:R-:W-:Y:S05]  /*17e0*/  @!P1 BRA `(.L_x_26) ;  /* 0x0000005400c09947 */ /* 0x002fea0003800000 */
.L_x_25:
[----:B------:R-:W-:Y:S01]  /*17f0*/  ULEA UR6, UR8, UR10, 0x7 ;  /* 0x0000000a08067291 */ /* 0x000fe2000f8e383f */
[----:B------:R-:W-:Y:S01]  /*1800*/  WARPGROUP.ARRIVE ;  /* 0x00000000000079c5 */ /* 0x000fe20000000000 */
[----:B------:R-:W-:Y:S01]  /*1810*/  ULEA UR4, UR8, UR41, 0x9 ;  /* 0x0000002908047291 */ /* 0x000fe2000f8e483f */
[----:B------:R-:W-:Y:S01]  /*1820*/  UMOV UR7, 0xc0000010 ;  /* 0xc000001000077882 */ /* 0x000fe20000000000 */
[----:B------:R-:W-:Y:S02]  /*1830*/  UMOV UR5, 0xc0000010 ;  /* 0xc000001000057882 */ /* 0x000fe40000000000 */
[----:B------:R-:W-:-:S05]  /*1840*/  UIADD3 UR9, UR4, 0x100, URZ ;  /* 0x0000010004097890 */ /* 0x000fca000fffe03f */
[----:B------:R-:W-:Y:S01]  /*1850*/  IGMMA.64x64x32.S8.S8 R56, gdesc[UR4], R56, gsb0 ;  /* 0x01e00000043879f1 */ /* 0x000fe20008041038 */
[----:B------:R-:W-:Y:S01]  /*1860*/  UMOV UR5, 0xc0000010 ;  /* 0xc000001000057882 */ /* 0x000fe20000000000 */
[----:B------:R-:W-:Y:S01]  /*1870*/  UMOV UR4, UR9 ;  /* 0x0000000900047c82 */ /* 0x000fe20008000000 */
[----:B------:R-:W-:Y:S02]  /*1880*/  WARPGROUP.DEPBAR.LE gsb0, 0x0 ;  /* 0x00008000000079c5 */ /* 0x000fe40000010000 */
[----:B------:R-:W-:-:S06]  /*1890*/  WARPGROUP.ARRIVE ;  /* 0x00000000000079c5 */ /* 0x000fcc0000000000 */
[----:B------:R-:W-:Y:S03]  /*18a0*/  IGMMA.64x64x32.S8.S8 R24, gdesc[UR4], R24, gsb0 ;  /* 0x01e00000041879f1 */ /* 0x000fe60008041018 */
[----:B------:R-:W-:Y:S02]  /*18b0*/  WARPGROUP.DEPBAR.LE gsb0, 0x0 ;  /* 0x00008000000079c5 */ /* 0x000fe40000010000 */
[----:B------:R-:W-:Y:S05]  /*18c0*/  @!P0 BRA `(.L_x_27) ;  /* 0x0000000000048947 */ /* 0x000fea0003800000 */
[----:B------:R-:W-:Y:S01]  /*18d0*/  BPT.TRAP 0x1 ;  /* 0x000000040000795c */ /* 0x000fe20000300000 */
.L_x_27:
[----:B------:R-:W-:-:S13]  /*18e0*/  ISETP.NE.AND P1, PT, R23, RZ, PT ;  /* 0x000000ff1700720c */ /* 0x000fda0003f25270 */
[----:B01----:R-:W-:-:S04]  /*18f0*/  @P1 IMAD R4, R3, 0x8, R6 ;  /* 0x0000000803041824 */ /* 0x003fc800078e0206 */
[----:B------:R-:W-:-:S05]  /*1900*/  @P1 VIADD R5, R4, 0x18 ;  /* 0x0000001804051836 */ /* 0x000fca0000000000 */
[----:B------:R-:W-:-:S04]  /*1910*/  @P1 PRMT R5, R22, 0x654, R5 ;  /* 0x0000065416051816 */ /* 0x000fc80000000005 */
[----:B------:R0:W-:Y:S01]  /*1920*/  @P1 SYNCS.ARRIVE.TRANS64.RED.A1T0 RZ, [R5+URZ], RZ ;  /* 0x000000ff05ff19a7 */ /* 0x0001e2000810043f */
[----:B------:R-:W-:-:S13]  /*1930*/  ISETP.GT.U32.AND P1, PT, R19, 0x1, PT ;  /* 0x000000011300780c */ /* 0x000fda0003f24070 */
[----:B0-----:R-:W-:Y:S05]  /*1940*/  @P1 BRA `(.L_x_28) ;  /* 0x0000000000041947 */ /* 0x001fea0003800000 */
[----:B------:R-:W-:Y:S01]  /*1950*/  BPT.TRAP 0x1 ;  /* 0x000000040000795c */ /* 0x000fe20000300000 */
.L_x_28:
[----:B------:R-:W-:Y:S01]  /*1960*/  UIADD3 UR8, UR8, 0x1, URZ ;  /* 0x0000000108087890 */ /* 0x000fe2000fffe03f */
[C---:B------:R-:W-:Y:S01]  /*1970*/  ISETP.GT.AND P2, PT, R0.reuse, 0x1, PT ;  /* 0x000000010000780c */ /* 0x040fe20003f44270 */
[----:B------:R-:W-:Y:S02]  /*1980*/  VIADD R3, R3, 0x1 ;  /* 0x0000000103037836 */ /* 0x000fe40000000000 */
[----:B------:R-:W-:Y:S01]  /*1990*/  UISETP.NE.AND UP0, UPT, UR8, 0x3, UPT ;  /* 0x000000030800788c */ /* 0x000fe2000bf05270 */
[----:B------:R-:W-:Y:S02]  /*19a0*/  VIADD R0, R0, 0xffffffff ;  /* 0xffffffff00007836 */ /* 0x000fe40000000000 */
[C---:B------:R-:W-:Y:S01]  /*19b0*/  ISETP.NE.AND P1, PT, R3.reuse, 0x3, PT ;  /* 0x000000030300780c */ /* 0x040fe20003f25270 */
[----:B------:R-:W-:Y:S02]  /*19c0*/  USEL UR4, URZ, 0x1, UP0 ;  /* 0x000000013f047887 */ /* 0x000fe40008000000 */
[----:B------:R-:W-:Y:S01]  /*19d0*/  USEL UR8, UR8, URZ, UP0 ;  /* 0x0000003f08087287 */ /* 0x000fe20008000000 */
[----:B------:R-:W-:-:S03]  /*19e0*/  SEL R3, R3, RZ, P1 ;  /* 0x000000ff03037207 */ /* 0x000fc60000800000 */
[----:B------:R-:W-:Y:S01]  /*19f0*/  LOP3.LUT R7, R7, UR4, RZ, 0x3c, !PT ;  /* 0x0000000407077c12 */ /* 0x000fe2000f8e3cff */
[----:B------:R-:W-:Y:S07]  /*1a00*/  @P2 BRA `(.L_x_29) ;  /* 0xfffffffc003c2947 */ /* 0x000fee000383ffff */
.L_x_22:
[----:B------:R-:W3:Y:S02]  /*1a10*/  LDC R0, c[0x0][0x28c] ;  /* 0x0000a300ff007b82 */ /* 0x000ee40000000800 */
[----:B---3--:R-:W-:-:S13]  /*1a20*/  ISETP.GE.AND P1, PT, R0, 0x1, PT ;  /* 0x000000010000780c */ /* 0x008fda0003f26270 */
[----:B------:R-:W-:Y:S05]  /*1a30*/  @!P1 BRA `(.L_x_30) ;  /* 0x0000000000509947 */ /* 0x000fea0003800000 */
[----:B------:R-:W-:Y:S05]  /*1a40*/  @!P0 BRA `(.L_x_31) ;  /* 0x0000000000048947 */ /* 0x000fea0003800000 */
[----:B------:R-:W-:Y:S01]  /*1a50*/  BPT.TRAP 0x1 ;  /* 0x000000040000795c */ /* 0x000fe20000300000 */
.L_x_31:
[----:B------:R-:W-:Y:S01]  /*1a60*/  ISETP.NE.AND P0, PT, R23, RZ, PT ;  /* 0x000000ff1700720c */ /* 0x000fe20003f05270 */
[----:B------:R-:W-:Y:S01]  /*1a70*/  BSSY B0, `(.L_x_32) ;  /* 0x000000e000007945 */ /* 0x000fe20003800000 */
[----:B------:R-:W-:-:S11]  /*1a80*/  ISETP.GT.U32.AND P1, PT, R19, 0x1, PT ;  /* 0x000000011300780c */ /* 0x000fd60003f24070 */
[----:B------:R-:W-:Y:S05]  /*1a90*/  @!P0 BRA `(.L_x_33) ;  /* 0x00000000002c8947 */ /* 0x000fea0003800000 */
[----:B------:R-:W-:-:S04]  /*1aa0*/  UISETP.LT.AND UP0, UPT, UR40, 0x1, UPT ;  /* 0x000000012800788c */ /* 0x000fc8000bf01270 */
[----:B------:R-:W-:-:S04]  /*1ab0*/  USEL UR6, UR40, 0x1, UP0 ;  /* 0x0000000128067887 */ /* 0x000fc80008000000 */
[----:B------:R-:W-:-:S04]  /*1ac0*/  UIADD3 UR6, UR39, UR40, -UR6 ;  /* 0x0000002827067290 */ /* 0x000fc8000fffe806 */
[----:B------:R-:W-:-:S04]  /*1ad0*/  UIMAD.WIDE.U32 UR4, UR6, -0x55555555, URZ ;  /* 0xaaaaaaab060478a5 */ /* 0x000fc8000f8e003f */
[----:B------:R-:W-:-:S04]  /*1ae0*/  USHF.R.U32.HI UR4, URZ, 0x1, UR5 ;  /* 0x000000013f047899 */ /* 0x000fc80008011605 */
[----:B------:R-:W-:-:S06]  /*1af0*/  UIMAD UR6, UR4, -0x3, UR6 ;  /* 0xfffffffd040678a4 */ /* 0x000fcc000f8e0206 */
[----:B------:R-:W-:-:S04]  /*1b00*/  IMAD.U32 R3, RZ, RZ, UR6 ;  /* 0x00000006ff037e24 */ /* 0x000fc8000f8e00ff */
[----:B------:R-:W-:-:S04]  /*1b10*/  IMAD R0, R3, 0x8, R6 ;  /* 0x0000000803007824 */ /* 0x000fc800078e0206 */
[----:B------:R-:W-:-:S05]  /*1b20*/  VIADD R3, R0, 0x18 ;  /* 0x0000001800037836 */ /* 0x000fca0000000000 */
[----:B------:R-:W-:-:S04]  /*1b30*/  PRMT R3, R22, 0x654, R3 ;  /* 0x0000065416037816 */ /* 0x000fc80000000003 */
[----:B------:R3:W-:Y:S03]  /*1b40*/  SYNCS.ARRIVE.TRANS64.RED.A1T0 RZ, [R3+URZ], RZ ;  /* 0x000000ff03ff79a7 */ /* 0x0007e6000810043f */
.L_x_33:
[----:B------:R-:W-:Y:S05]  /*1b50*/  BSYNC B0 ;  /* 0x0000000000007941 */ /* 0x000fea0003800000 */
.L_x_32:
[----:B------:R-:W-:Y:S05]  /*1b60*/  @P1 BRA `(.L_x_30) ;  /* 0x0000000000041947 */ /* 0x000fea0003800000 */
[----:B------:R-:W-:Y:S01]  /*1b70*/  BPT.TRAP 0x1 ;  /* 0x000000040000795c */ /* 0x000fe20000300000 */
.L_x_30:
[----:B------:R-:W4:Y:S01]  /*1b80*/  LDC R6, c[0x0][0x288] ;  /* 0x0000a200ff067b82 */ /* 0x000f220000000800 */
[----:B------:R-:W-:Y:S01]  /*1b90*/  IMAD.SHL.U32 R93, R93, 0x40, RZ ;  /* 0x000000405d5d7824 */ /* 0x000fe200078e00ff */
[----:B------:R-:W-:Y:S01]  /*1ba0*/  UIADD3 UR39, UR40, UR39, URZ ;  /* 0x0000002728277290 */ /* 0x000fe2000fffe03f */
[--C-:B------:R-:W-:Y:S01]  /*1bb0*/  SHF.R.U32.HI R0, RZ, 0x2, R18.reuse ;  /* 0x00000002ff007819 */ /* 0x100fe20000011612 */
[----:B------:R-:W-:Y:S01]  /*1bc0*/  IMAD.SHL.U32 R9, R92, 0x100, RZ ;  /* 0x000001005c097824 */ /* 0x000fe200078e00ff */
[C---:B01----:R-:W-:Y:S01]  /*1bd0*/  LOP3.LUT R4, R18.reuse, 0x60, RZ, 0xc0, !PT ;  /* 0x0000006012047812 */ /* 0x043fe200078ec0ff */
[----:B------:R-:W-:Y:S01]  /*1be0*/  UISETP.GT.U32.AND UP0, UPT, UR39, 0x2, UPT ;  /* 0x000000022700788c */ /* 0x000fe2000bf04070 */
[----:B------:R-:W-:Y:S01]  /*1bf0*/  SHF.R.U32.HI R5, RZ, 0x7, R18 ;  /* 0x00000007ff057819 */ /* 0x000fe20000011612 */
[----:B------:R-:W-:Y:S01]  /*1c00*/  IMAD.SHL.U32 R14, R18, 0x2, RZ ;  /* 0x00000002120e7824 */ /* 0x000fe200078e00ff */
[----:B---3--:R-:W-:Y:S01]  /*1c10*/  LOP3.LUT R3, R0, 0x7, RZ, 0xc0, !PT ;  /* 0x0000000700037812 */ /* 0x008fe200078ec0ff */
[----:B------:R-:W-:Y:S01]  /*1c20*/  ULDC UR7, c[0x0][0x284] ;  /* 0x0000a10000077ab9 */ /* 0x000fe20000000800 */
[----:B------:R-:W-:Y:S01]  /*1c30*/  SHF.R.U32.HI R8, RZ, 0x1, R4 ;  /* 0x00000001ff087819 */ /* 0x000fe20000011604 */
[----:B------:R-:W-:Y:S01]  /*1c40*/  UISETP.LT.U32.AND UP0, UPT, UR40, 0x3, UP0 ;  /* 0x000000032800788c */ /* 0x000fe20008701070 */
[----:B------:R-:W-:Y:S01]  /*1c50*/  LOP3.LUT R0, R5, 0x1, RZ, 0xc0, !PT ;  /* 0x0000000105007812 */ /* 0x000fe200078ec0ff */
[----:B------:R-:W-:Y:S01]  /*1c60*/  UISETP.GE.U32.AND UP1, UPT, UR40, 0x3, UPT ;  /* 0x000000032800788c */ /* 0x000fe2000bf26070 */
[----:B------:R-:W-:Y:S01]  /*1c70*/  IADD3 R5, RZ, -R8, -R3 ;  /* 0x80000008ff057210 */ /* 0x000fe20007ffe803 */
[----:B------:R-:W-:Y:S01]  /*1c80*/  ULDC.64 UR8, c[0x0][0x5d0] ;  /* 0x0001740000087ab9 */ /* 0x000fe20000000a00 */
[----:B------:R-:W-:Y:S01]  /*1c90*/  SHF.R.S32.HI R96, RZ, 0x1f, R88 ;  /* 0x0000001fff607819 */ /* 0x000fe20000011458 */
[----:B------:R-:W-:Y:S01]  /*1ca0*/  IMAD.SHL.U32 R10, R0, 0x40, RZ ;  /* 0x00000040000a7824 */ /* 0x000fe200078e00ff */
[----:B------:R-:W-:Y:S01]  /*1cb0*/  LOP3.LUT R4, R18, 0x3, RZ, 0xc0, !PT ;  /* 0x0000000312047812 */ /* 0x000fe200078ec0ff */
[----:B------:R-:W-:Y:S01]  /*1cc0*/  UIMAD.WIDE.U32 UR4, UR39, -0x55555555, URZ ;  /* 0xaaaaaaab270478a5 */ /* 0x000fe2000f8e003f */
[C---:B------:R-:W-:Y:S01]  /*1cd0*/  LOP3.LUT R14, R93.reuse, 0x6, R14, 0xf8, !PT ;  /* 0x000000065d0e7812 */ /* 0x040fe200078ef80e */
[----:B------:R-:W-:Y:S01]  /*1ce0*/  USEL UR6, URZ, 0x1, !UP0 ;  /* 0x000000013f067887 */ /* 0x000fe2000c000000 */
[----:B------:R-:W-:Y:S01]  /*1cf0*/  IMAD R102, R0, -0x40, R5 ;  /* 0xffffffc000667824 */ /* 0x000fe200078e0205 */
[----:B----4-:R-:W-:Y:S01]  /*1d00*/  ISETP.GE.AND P0, PT, R93, R6, PT ;  /* 0x000000065d00720c */ /* 0x010fe20003f06270 */
[----:B------:R-:W-:Y:S01]  /*1d10*/  IMAD R7, R96, UR8, RZ ;  /* 0x0000000860077c24 */ /* 0x000fe2000f8e02ff */
[----:B------:R-:W-:Y:S01]  /*1d20*/  SHF.R.S32.HI R15, RZ, 0x1f, R14 ;  /* 0x0000001fff0f7819 */ /* 0x000fe2000001140e */
[----:B------:R-:W-:Y:S01]  /*1d30*/  IMAD R0, R4, -0x2, R6 ;  /* 0xfffffffe04007824 */ /* 0x000fe200078e0206 */
[C---:B------:R-:W-:Y:S01]  /*1d40*/  ISETP.GE.OR P0, PT, R9.reuse, UR7, P0 ;  /* 0x0000000709007c0c */ /* 0x040fe20008706670 */
[----:B------:R-:W-:Y:S01]  /*1d50*/  IMAD.WIDE R4, R92, 0x100, RZ ;  /* 0x000001005c047825 */ /* 0x000fe200078e02ff */
[----:B------:R-:W-:Y:S01]  /*1d60*/  USHF.R.U32.HI UR4, URZ, 0x1, UR5 ;  /* 0x000000013f047899 */ /* 0x000fe20008011605 */
[----:B------:R-:W-:Y:S01]  /*1d70*/  LOP3.LUT R3, R10, 0x40, R3, 0xe2, !PT ;  /* 0x000000400a037812 */ /* 0x000fe200078ee203 */
[----:B------:R-:W-:Y:S01]  /*1d80*/  ULOP3.LUT UR38, UR38, UR6, URZ, 0x3c, !UPT ;  /* 0x0000000626267292 */ /* 0x000fe2000f8e3c3f */
[C---:B------:R-:W-:Y:S01]  /*1d90*/  IMAD R11, R88.reuse, UR9, R7 ;  /* 0x00000009580b7c24 */ /* 0x040fe2000f8e0207 */
[----:B------:R-:W-:Y:S01]  /*1da0*/  UIMAD UR39, UR4, -0x3, UR39 ;  /* 0xfffffffd042778a4 */ /* 0x000fe2000f8e0227 */
[----:B------:R-:W-:Y:S01]  /*1db0*/  IMAD.WIDE.U32 R6, R88, UR8, R14 ;  /* 0x0000000858067c25 */ /* 0x000fe2000f8e000e */
[----:B------:R-:W-:Y:S01]  /*1dc0*/  @UP1 ULOP3.LUT UR38, UR38, 0x1, UR4, 0x78, !UPT ;  /* 0x0000000126261892 */ /* 0x000fe2000f8e7804 */
[----:B------:R-:W-:-:S02]  /*1dd0*/  IADD3 R102, -R9, UR7, R102 ;  /* 0x0000000709667c10 */ /* 0x000fc4000fffe166 */
[----:B------:R-:W-:Y:S01]  /*1de0*/  LOP3.LUT R107, R4, R3, R8, 0xfe, !PT ;  /* 0x00000003046b7212 */ /* 0x000fe200078efe08 */
[----:B------:R-:W-:Y:S02]  /*1df0*/  IMAD.IADD R3, R0, 0x1, -R93 ;  /* 0x0000000100037824 */ /* 0x000fe400078e0a5d */
[----:B------:R-:W-:Y:S02]  /*1e00*/  IMAD.IADD R7, R7, 0x1, R11 ;  /* 0x0000000107077824 */ /* 0x000fe400078e020b */
[----:B------:R-:W-:Y:S01]  /*1e10*/  IMAD.MOV.U32 R0, RZ, RZ, -0x1 ;  /* 0xffffffffff007424 */ /* 0x000fe200078e00ff */
[----:B------:R-:W-:Y:S06]  /*1e20*/  @P0 BRA `(.L_x_34) ;  /* 0x0000003000f40947 */ /* 0x000fec0003800000 */
[----:B------:R-:W0:Y:S01]  /*1e30*/  LDC.64 R20, c[0x0][0x5c8] ;  /* 0x00017200ff147b82 */ /* 0x000e220000000a00 */
[----:B------:R-:W-:Y:S01]  /*1e40*/  ULDC.64 UR4, c[0x0][0x5c0] ;  /* 0x0001700000047ab9 */ /* 0x000fe20000000a00 */
[----:B------:R-:W-:Y:S01]  /*1e50*/  BSSY B0, `(.L_x_34) ;  /* 0x000033a000007945 */ /* 0x000fe20003800000 */
[-C--:B0-----:R-:W-:Y:S01]  /*1e60*/  IMAD R8, R5, R20.reuse, RZ ;  /* 0x0000001405087224 */ /* 0x081fe200078e02ff */
[----:B------:R-:W-:Y:S01]  /*1e70*/  SHF.L.U64.HI R13, R20, 0x7, R21 ;  /* 0x00000007140d7819 */ /* 0x000fe20000010215 */
[----:B------:R-:W-:-:S04]  /*1e80*/  IMAD.WIDE.U32 R6, R107, R20, R6 ;  /* 0x000000146b067225 */ /* 0x000fc800078e0006 */
[----:B------:R-:W-:Y:S01]  /*1e90*/  IMAD R9, R107, R21, R8 ;  /* 0x000000156b097224 */ /* 0x000fe200078e0208 */
[----:B------:R-:W-:Y:S01]  /*1ea0*/  IADD3 R94, P0, R6, UR4, RZ ;  /* 0x00000004065e7c10 */ /* 0x000fe2000ff1e0ff */
[C---:B------:R-:W-:Y:S02]  /*1eb0*/  IMAD.SHL.U32 R11, R20.reuse, 0x80, RZ ;  /* 0x00000080140b7824 */ /* 0x040fe400078e00ff */
[----:B------:R-:W-:Y:S01]  /*1ec0*/  IMAD.IADD R9, R7, 0x1, R9 ;  /* 0x0000000107097824 */ /* 0x000fe200078e0209 */
[-C--:B------:R-:W-:Y:S02]  /*1ed0*/  LEA R6, P1, R20, R94.reuse, 0x3 ;  /* 0x0000005e14067211 */ /* 0x080fe400078218ff */
[----:B------:R-:W-:Y:S02]  /*1ee0*/  IADD3 R8, P2, R11, R94, RZ ;  /* 0x0000005e0b087210 */ /* 0x000fe40007f5e0ff */
[----:B------:R-:W-:Y:S02]  /*1ef0*/  IADD3.X R95, R9, UR5, RZ, P0, !PT ;  /* 0x00000005095f7c10 */ /* 0x000fe400087fe4ff */
[----:B-----5:R-:W-:-:S02]  /*1f00*/  ISETP.NE.AND P0, PT, R90, RZ, PT ;  /* 0x000000ff5a00720c */ /* 0x020fc40003f05270 */
[----:B------:R-:W-:Y:S01]  /*1f10*/  LEA.HI.X R7, R20, R95, R21, 0x3, P1 ;  /* 0x0000005f14077211 */ /* 0x000fe200008f1c15 */
[----:B------:R-:W-:Y:S01]  /*1f20*/  IMAD.X R9, R13, 0x1, R95, P2 ;  /* 0x000000010d097824 */ /* 0x000fe200010e065f */
[----:B------:R-:W-:-:S05]  /*1f30*/  IADD3 R10, P1, R11, R6, RZ ;  /* 0x000000060b0a7210 */ /* 0x000fca0007f3e0ff */
[----:B------:R-:W-:-:S04]  /*1f40*/  IMAD.X R11, R13, 0x1, R7, P1 ;  /* 0x000000010d0b7824 */ /* 0x000fc800008e0607 */
[----:B------:R-:W-:Y:S05]  /*1f50*/  @!P0 BRA `(.L_x_35) ;  /* 0x0000002400948947 */ /* 0x000fea0003800000 */
[----:B------:R-:W0:Y:S01]  /*1f60*/  LDC.64 R92, c[0x0][0x5b0] ;  /* 0x00016c00ff5c7b82 */ /* 0x000e220000000a00 */
[----:B------:R-:W-:Y:S01]  /*1f70*/  ULDC.64 UR4, c[0x0][0x5b8] ;  /* 0x00016e0000047ab9 */ /* 0x000fe20000000a00 */
[----:B------:R-:W-:Y:S01]  /*1f80*/  ISETP.GE.AND P0, PT, R102, 0x1, PT ;  /* 0x000000016600780c */ /* 0x000fe20003f06270 */
[----:B------:R-:W-:Y:S01]  /*1f90*/  IMAD R21, R96, UR4, RZ ;  /* 0x0000000460157c24 */ /* 0x000fe2000f8e02ff */
[----:B------:R-:W-:Y:S01]  /*1fa0*/  BSSY B1, `(.L_x_36) ;  /* 0x0000010000017945 */ /* 0x000fe20003800000 */
[C---:B------:R-:W-:Y:S01]  /*1fb0*/  IMAD.WIDE.U32 R14, R88.reuse, UR4, R14 ;  /* 0x00000004580e7c25 */ /* 0x040fe2000f8e000e */
[----:B------:R-:W-:Y:S02]  /*1fc0*/  ISETP.LT.OR P3, PT, R3, 0x1, !P0 ;  /* 0x000000010300780c */ /* 0x000fe40004761670 */
[----:B------:R-:W1:Y:S01]  /*1fd0*/  LDC.64 R12, c[0x0][0x5a8] ;  /* 0x00016a00ff0c7b82 */ /* 0x000e620000000a00 */
[----:B------:R-:W-:Y:S02]  /*1fe0*/  IMAD R21, R88, UR5, R21 ;  /* 0x0000000558157c24 */ /* 0x000fe4000f8e0215 */
[----:B------:R-:W-:-:S02]  /*1ff0*/  IMAD.MOV.U32 R20, RZ, RZ, R14 ;  /* 0x000000ffff147224 */ /* 0x000fc400078e000e */
[----:B------:R-:W-:Y:S02]  /*2000*/  IMAD.IADD R21, R15, 0x1, R21 ;  /* 0x000000010f157824 */ /* 0x000fe400078e0215 */
[-C--:B0-----:R-:W-:Y:S01]  /*2010*/  IMAD R88, R5, R92.reuse, RZ ;  /* 0x0000005c05587224 */ /* 0x081fe200078e02ff */
[----:B------:R-:W-:Y:S01]  /*2020*/  SHF.L.U64.HI R99, R92, 0x3, R93 ;  /* 0x000000035c637819 */ /* 0x000fe2000001025d */
[----:B------:R-:W-:-:S04]  /*2030*/  IMAD.WIDE.U32 R96, R107, R92, R20 ;  /* 0x0000005c6b607225 */ /* 0x000fc800078e0014 */
[----:B------:R-:W-:Y:S01]  /*2040*/  IMAD R105, R107, R93, R88 ;  /* 0x0000005d6b697224 */ /* 0x000fe200078e0258 */
[----:B-1----:R-:W-:Y:S01]  /*2050*/  IADD3 R96, P1, R96, R12, RZ ;  /* 0x0000000c60607210 */ /* 0x002fe20007f3e0ff */
[----:B------:R-:W-:-:S03]  /*2060*/  IMAD.SHL.U32 R98, R92, 0x8, RZ ;  /* 0x000000085c627824 */ /* 0x000fc600078e00ff */
[----:B------:R-:W-:Y:S01]  /*2070*/  IADD3.X R97, R13, R97, R105, P1, !PT ;  /* 0x000000610d617210 */ /* 0x000fe20000ffe469 */
[----:B------:R-:W-:Y:S08]  /*2080*/  @P3 BRA `(.L_x_37) ;  /* 0x0000000000043947 */ /* 0x000ff00003800000 */
[----:B--2---:R0:W5:Y:S02]  /*2090*/  LDG.E.U8 R91, desc[UR36][R96.64] ;  /* 0x00000024605b7981 */ /* 0x004164000c1e1100 */
.L_x_37:
[----:B------:R-:W-:Y:S05]  /*20a0*/  BSYNC B1 ;  /* 0x0000000000017941 */ /* 0x000fea0003800000 */
.L_x_36:
[----:B-----5:R-:W-:Y:S01]  /*20b0*/  LOP3.LUT R88, R91, 0xffff, RZ, 0xc0, !PT ;  /* 0x0000ffff5b587812 */ /* 0x020fe200078ec0ff */
[----:B------:R-:W-:Y:S01]  /*20c0*/  IMAD.WIDE.U32 R100, R107, R92, R98 ;  /* 0x0000005c6b647225 */ /* 0x000fe200078e0062 */
[----:B------:R-:W-:Y:S01]  /*20d0*/  ISETP.LT.OR P4, PT, R3, 0x2, !P0 ;  /* 0x000000020300780c */ /* 0x000fe20004781670 */
[----:B------:R-:W-:Y:S01]  /*20e0*/  BSSY B1, `(.L_x_38) ;  /* 0x000000e000017945 */ /* 0x000fe20003800000 */
[----:B------:R-:W-:Y:S01]  /*20f0*/  PRMT R103, R88, 0x8880, RZ ;  /* 0x0000888058677816 */ /* 0x000fe200000000ff */
[----:B------:R-:W-:Y:S01]  /*2100*/  IMAD.IADD R101, R105, 0x1, R101 ;  /* 0x0000000169657824 */ /* 0x000fe200078e0265 */
[----:B------:R-:W-:Y:S02]  /*2110*/  IADD3 R100, P2, P5, R14, R12, R100 ;  /* 0x0000000c0e647210 */ /* 0x000fe40007d5e064 */
[----:B------:R-:W-:Y:S01]  /*2120*/  ISETP.GE.AND P1, PT, R102, 0x9, PT ;  /* 0x000000096600780c */ /* 0x000fe20003f26270 */
[----:B------:R-:W-:Y:S01]  /*2130*/  IMAD R88, R103, R90, RZ ;  /* 0x0000005a67587224 */ /* 0x000fe200078e02ff */
[----:B------:R-:W-:-:S02]  /*2140*/  IADD3.X R101, R21, R13, R101, P2, P5 ;  /* 0x0000000d15657210 */ /* 0x000fc400017ea465 */
[----:B------:R-:W-:Y:S01]  /*2150*/  ISETP.LT.OR P2, PT, R3, 0x1, !P1 ;  /* 0x000000010300780c */ /* 0x000fe20004f41670 */
[----:B------:R-:W-:-:S05]  /*2160*/  @!P3 IMAD R103, R56, R89, R88 ;  /* 0x000000593867b224 */ /* 0x000fca00078e0258 */
[----:B------:R1:W-:Y:S01]  /*2170*/  @!P3 STG.E.U8 desc[UR36][R94.64], R103 ;  /* 0x000000675e00b986 */ /* 0x0003e2000c101124 */
[----:B------:R-:W-:Y:S06]  /*2180*/  @P4 BRA `(.L_x_39) ;  /* 0x00000000000c4947 */ /* 0x000fec0003800000 */
[----:B--2---:R-:W1:Y:S02]  /*2190*/  LDG.E.U8 R91, desc[UR36][R96.64+0x1] ;  /* 0x00000124605b7981 */ /* 0x004e64000c1e1100 */
[----:B-1----:R-:W-:-:S05]  /*21a0*/  PRMT R103, R91, 0x8880, RZ ;  /* 0x000088805b677816 */ /* 0x002fca00000000ff */
[----:B------:R-:W-:-:S07]  /*21b0*/  IMAD R88, R103, R90, RZ ;  /* 0x0000005a67587224 */ /* 0x000fce00078e02ff */
.L_x_39:
[----:B------:R-:W-:Y:S05]  /*21c0*/  BSYNC B1 ;  /* 0x0000000000017941 */ /* 0x000fea0003800000 */
.L_x_38:
[----:B------:R-:W-:Y:S01]  /*21d0*/  @!P4 IMAD R57, R57, R89, R88 ;  /* 0x000000593939c224 */ /* 0x000fe200078e0258 */
[----:B------:R-:W-:Y:S04]  /*21e0*/  BSSY B1, `(.L_x_40) ;  /* 0x0000006000017945 */ /* 0x000fe80003800000 */
[----:B------:R3:W-:Y:S01]  /*21f0*/  @!P4 STG.E.U8 desc[UR36][R94.64+0x1], R57 ;  /* 0x000001395e00c986 */ /* 0x0007e2000c101124 */
[----:B------:R-:W-:Y:S05]  /*2200*/  @P2 BRA `(.L_x_41) ;  /* 0x00000000000c2947 */ /* 0x000fea0003800000 */
[----:B--2---:R-:W3:Y:S02]  /*2210*/  LDG.E.U8 R91, desc[UR36][R100.64] ;  /* 0x00000024645b7981 */ /* 0x004ee4000c1e1100 */
[----:B---3--:R-:W-:-:S05]  /*2220*/  PRMT R57, R91, 0x8880, RZ ;  /* 0x000088805b397816 */ /* 0x008fca00000000ff */
[----:B------:R-:W-:-:S07]  /*2230*/  IMAD R88, R57, R90, RZ ;  /* 0x0000005a39587224 */ /* 0x000fce00078e02ff */
.L_x_41:
[----:B------:R-:W-:Y:S05]  /*2240*/  BSYNC B1 ;  /* 0x0000000000017941 */ /* 0x000fea0003800000 */
.L_x_40:
[C---:B------:R-:W-:Y:S01]  /*2250*/  ISETP.LT.OR P4, PT, R3.reuse, 0x2, !P1 ;  /* 0x000000020300780c */ /* 0x040fe20004f81670 */
[----:B---3--:R-:W-:Y:S01]  /*2260*/  @!P2 IMAD R57, R58, R89, R88 ;  /* 0x000000593a39a224 */ /* 0x008fe200078e0258 */
[----:B------:R-:W-:Y:S01]  /*2270*/  BSSY B1, `(.L_x_42) ;  /* 0x0000009000017945 */ /* 0x000fe20003800000 */
[C---:B------:R-:W-:Y:S02]  /*2280*/  ISETP.LT.OR P3, PT, R3.reuse, 0x9, !P0 ;  /* 0x000000090300780c */ /* 0x040fe40004761670 */
[C---:B------:R-:W-:Y:S01]  /*2290*/  ISETP.LT.OR P5, PT, R3.reuse, 0xa, !P0 ;  /* 0x0000000a0300780c */ /* 0x040fe200047a1670 */
[----:B------:R3:W-:Y:S01]  /*22a0*/  @!P2 STG.E.U8 desc[UR36][R6.64], R57 ;  /* 0x000000390600a986 */ /* 0x0007e2000c101124 */
[----:B------:R-:W-:-:S06]  /*22b0*/  ISETP.LT.OR P2, PT, R3, 0x9, !P1 ;  /* 0x000000090300780c */ /* 0x000fcc0004f41670 */
[----:B------:R-:W-:Y:S07]  /*22c0*/  @P4 BRA `(.L_x_43) ;  /* 0x00000000000c4947 */ /* 0x000fee0003800000 */
[----:B--2---:R-:W3:Y:S02]  /*22d0*/  LDG.E.U8 R91, desc[UR36][R100.64+0x1] ;  /* 0x00000124645b7981 */ /* 0x004ee4000c1e1100 */
[----:B---3--:R-:W-:-:S05]  /*22e0*/  PRMT R57, R91, 0x8880, RZ ;  /* 0x000088805b397816 */ /* 0x008fca00000000ff */
[----:B------:R-:W-:-:S07]  /*22f0*/  IMAD R88, R57, R90, RZ ;  /* 0x0000005a39587224 */ /* 0x000fce00078e02ff */
.L_x_43:
[----:B------:R-:W-:Y:S05]  /*2300*/  BSYNC B1 ;  /* 0x0000000000017941 */ /* 0x000fea0003800000 */
.L_x_42:
[----:B------:R-:W-:Y:S01]  /*2310*/  @!P4 IMAD R59, R59, R89, R88 ;  /* 0x000000593b3bc224 */ /* 0x000fe200078e0258 */
[----:B------:R-:W-:Y:S04]  /*2320*/  BSSY B1, `(.L_x_44) ;  /* 0x0000006000017945 */ /* 0x000fe80003800000 */
[----:B------:R4:W-:Y:S01]  /*2330*/  @!P4 STG.E.U8 desc[UR36][R6.64+0x1], R59 ;  /* 0x0000013b0600c986 */ /* 0x0009e2000c101124 */
[----:B------:R-:W-:Y:S05]  /*2340*/  @P3 BRA `(.L_x_45) ;  /* 0x00000000000c3947 */ /* 0x000fea0003800000 */
[----:B--2---:R-:W3:Y:S02]  /*2350*/  LDG.E.U8 R91, desc[UR36][R96.64+0x8] ;  /* 0x00000824605b7981 */ /* 0x004ee4000c1e1100 */
[----:B---3--:R-:W-:-:S05]  /*2360*/  PRMT R57, R91, 0x8880, RZ ;  /* 0x000088805b397816 */ /* 0x008fca00000000ff */
[----:B------:R-:W-:-:S07]  /*2370*/  IMAD R88, R57, R90, RZ ;  /* 0x0000005a39587224 */ /* 0x000fce00078e02ff */
.L_x_45:
[----:B------:R-:W-:Y:S05]  /*2380*/  BSYNC B1 ;  /* 0x0000000000017941 */ /* 0x000fea0003800000 */
.L_x_44:
[----:B---3--:R-:W-:Y:S01]  /*2390*/  @!P3 IMAD R57, R60, R89, R88 ;  /* 0x000000593c39b224 */ /* 0x008fe200078e0258 */
[----:B------:R-:W-:Y:S04]  /*23a0*/  BSSY B1, `(.L_x_46) ;  /* 0x0000006000017945 */ /* 0x000fe80003800000 */
[----:B------:R3:W-:Y:S01]  /*23b0*/  @!P3 STG.E.U8 desc[UR36][R94.64+0x8], R57 ;  /* 0x000008395e00b986 */ /* 0x0007e2000c101124 */
[----:B------:R-:W-:Y:S05]  /*23c0*/  @P5 BRA `(.L_x_47) ;  /* 0x00000000000c5947 */ /* 0x000fea0003800000 */
[----:B--2---:R-:W3:Y:S02]  /*23d0*/  LDG.E.U8 R91, desc[UR36][R96.64+0x9] ;  /* 0x00000924605b7981 */ /* 0x004ee4000c1e1100 */
[----:B---3--:R-:W-:-:S05]  /*23e0*/  PRMT R57, R91, 0x8880, RZ ;  /* 0x000088805b397816 */ /* 0x008fca00000000ff */
[----:B------:R-:W-:-:S07]  /*23f0*/  IMAD R88, R57, R90, RZ ;  /* 0x0000005a39587224 */ /* 0x000fce00078e02ff */
.L_x_47:
[----:B------:R-:W-:Y:S05]  /*2400*/  BSYNC B1 ;  /* 0x0000000000017941 */ /* 0x000fea0003800000 */
.L_x_46:
[----:B------:R-:W-:Y:S01]  /*2410*/  @!P5 IMAD R61, R61, R89, R88 ;  /* 0x000000593d3dd224 */ /* 0x000fe200078e0258 */
[----:B------:R-:W-:Y:S04]  /*2420*/  BSSY B1, `(.L_x_48) ;  /* 0x0000006000017945 */ /* 0x000fe80003800000 */
[----:B------:R0:W-:Y:S01]  /*2430*/  @!P5 STG.E.U8 desc[UR36][R94.64+0x9], R61 ;  /* 0x0000093d5e00d986 */ /* 0x0001e2000c101124 */
[----:B------:R-:W-:Y:S05]  /*2440*/  @P2 BRA `(.L_x_49) ;  /* 0x00000000000c2947 */ /* 0x000fea0003800000 */
[----:B--2---:R-:W3:Y:S02]  /*2450*/  LDG.E.U8 R91, desc[UR36][R100.64+0x8] ;  /* 0x00000824645b7981 */ /* 0x004ee4000c1e1100 */
[----:B---3--:R-:W-:-:S05]  /*2460*/  PRMT R57, R91, 0x8880, RZ ;  /* 0x000088805b397816 */ /* 0x008fca00000000ff */
[----:B------:R-:W-:-:S07]  /*2470*/  IMAD R88, R57, R90, RZ ;  /* 0x0000005a39587224 */ /* 0x000fce00078e02ff */
.L_x_49:
[----:B------:R-:W-:Y:S05]  /*2480*/  BSYNC B1 ;  /* 0x0000000000017941 */ /* 0x000fea0003800000 */
.L_x_48:
        /* <DEDUP_REMOVED lines=11> */
.L_x_51:
[----:B------:R-:W-:Y:S05]  /*2540*/  BSYNC B1 ;  /* 0x0000000000017941 */ /* 0x000fea0003800000 */
.L_x_50:
[----:B------:R-:W-:Y:S01]  /*2550*/  @!P4 IMAD R63, R63, R89, R88 ;  /* 0x000000593f3fc224 */ /* 0x000fe200078e0258 */
[----:B------:R-:W-:Y:S04]  /*2560*/  BSSY B1, `(.L_x_52) ;  /* 0x0000006000017945 */ /* 0x000fe80003800000 */
[----:B------:R0:W-:Y:S01]  /*2570*/  @!P4 STG.E.U8 desc[UR36][R6.64+0x9], R63 ;  /* 0x0000093f0600c986 */ /* 0x0001e2000c101124 */
[----:B------:R-:W-:Y:S05]  /*2580*/  @P3 BRA `(.L_x_53) ;  /* 0x00000000000c3947 */ /* 0x000fea0003800000 */
[----:B--2---:R-:W3:Y:S02]  /*2590*/  LDG.E.U8 R91, desc[UR36][R96.64+0x10] ;  /* 0x00001024605b7981 */ /* 0x004ee4000c1e1100 */
[----:B---3--:R-:W-:-:S05]  /*25a0*/  PRMT R57, R91, 0x8880, RZ ;  /* 0x000088805b397816 */ /* 0x008fca00000000ff */
[----:B------:R-:W-:-:S07]  /*25b0*/  IMAD R88, R57, R90, RZ ;  /* 0x0000005a39587224 */ /* 0x000fce00078e02ff */
.L_x_53:
[----:B------:R-:W-:Y:S05]  /*25c0*/  BSYNC B1 ;  /* 0x0000000000017941 */ /* 0x000fea0003800000 */
.L_x_52:
[----:B---3--:R-:W-:Y:S01]  /*25d0*/  @!P3 IMAD R57, R64, R89, R88 ;  /* 0x000000594039b224 */ /* 0x008fe200078e0258 */
[----:B------:R-:W-:Y:S04]  /*25e0*/  BSSY B1, `(.L_x_54) ;  /* 0x0000006000017945 */ /* 0x000fe80003800000 */
[----:B------:R3:W-:Y:S01]  /*25f0*/  @!P3 STG.E.U8 desc[UR36][R94.64+0x10], R57 ;  /* 0x000010395e00b986 */ /* 0x0007e2000c101124 */
[----:B------:R-:W-:Y:S05]  /*2600*/  @P5 BRA `(.L_x_55) ;  /* 0x00000000000c5947 */ /* 0x000fea0003800000 */
[----:B--2---:R-:W3:Y:S02]  /*2610*/  LDG.E.U8 R91, desc[UR36][R96.64+0x11] ;  /* 0x00001124605b7981 */ /* 0x004ee4000c1e1100 */
[----:B---3--:R-:W-:-:S05]  /*2620*/  PRMT R57, R91, 0x8880, RZ ;  /* 0x000088805b397816 */ /* 0x008fca00000000ff */
[----:B------:R-:W-:-:S07]  /*2630*/  IMAD R88, R57, R90, RZ ;  /* 0x0000005a39587224 */ /* 0x000fce00078e02ff */
.L_x_55:
[----:B------:R-:W-:Y:S05]  /*2640*/  BSYNC B1 ;  /* 0x0000000000017941 */ /* 0x000fea0003800000 */
.L_x_54:
[----:B------:R-:W-:Y:S01]  /*2650*/  @!P5 IMAD R65, R65, R89, R88 ;  /* 0x000000594141d224 */ /* 0x000fe200078e0258 */
[----:B------:R-:W-:Y:S04]  /*2660*/  BSSY B1, `(.L_x_56) ;  /* 0x0000006000017945 */ /* 0x000fe80003800000 */
[----:B------:R0:W-:Y:S01]  /*2670*/  @!P5 STG.E.U8 desc[UR36][R94.64+0x11], R65 ;  /* 0x000011415e00d986 */ /* 0x0001e2000c101124 */
[----:B------:R-:W-:Y:S05]  /*2680*/  @P2 BRA `(.L_x_57) ;  /* 0x00000000000c2947 */ /* 0x000fea0003800000 */
[----:B--2---:R-:W3:Y:S02]  /*2690*/  LDG.E.U8 R91, desc[UR36][R100.64+0x10] ;  /* 0x00001024645b7981 */ /* 0x004ee4000c1e1100 */
[----:B---3--:R-:W-:-:S05]  /*26a0*/  PRMT R57, R91, 0x8880, RZ ;  /* 0x000088805b397816 */ /* 0x008fca00000000ff */
[----:B------:R-:W-:-:S07]  /*26b0*/  IMAD R88, R57, R90, RZ ;  /* 0x0000005a39587224 */ /* 0x000fce00078e02ff */
.L_x_57:
[----:B------:R-:W-:Y:S05]  /*26c0*/  BSYNC B1 ;  /* 0x0000000000017941 */ /* 0x000fea0003800000 */
.L_x_56:
        /* <DEDUP_REMOVED lines=11> */
.L_x_59:
[----:B------:R-:W-:Y:S05]  /*2780*/  BSYNC B1 ;  /* 0x0000000000017941 */ /* 0x000fea0003800000 */
.L_x_58:
[----:B------:R-:W-:Y:S01]  /*2790*/  @!P4 IMAD R67, R67, R89, R88 ;  /* 0x000000594343c224 */ /* 0x000fe200078e0258 */
[----:B------:R-:W-:Y:S04]  /*27a0*/  BSSY B1, `(.L_x_60) ;  /* 0x0000006000017945 */ /* 0x000fe80003800000 */
[----:B------:R0:W-:Y:S01]  /*27b0*/  @!P4 STG.E.U8 desc[UR36][R6.64+0x11], R67 ;  /* 0x000011430600c986 */ /* 0x0001e2000c101124 */
[----:B------:R-:W-:Y:S05]  /*27c0*/  @P3 BRA `(.L_x_61) ;  /* 0x00000000000c3947 */ /* 0x000fea0003800000 */
[----:B--2---:R-:W3:Y:S02]  /*27d0*/  LDG.E.U8 R91, desc[UR36][R96.64+0x18] ;  /* 0x00001824605b7981 */ /* 0x004ee4000c1e1100 */
[----:B---3--:R-:W-:-:S05]  /*27e0*/  PRMT R57, R91, 0x8880, RZ ;  /* 0x000088805b397816 */ /* 0x008fca00000000ff */
[----:B------:R-:W-:-:S07]  /*27f0*/  IMAD R88, R57, R90, RZ ;  /* 0x0000005a39587224 */ /* 0x000fce00078e02ff */
.L_x_61:
[----:B------:R-:W-:Y:S05]  /*2800*/  BSYNC B1 ;  /* 0x0000000000017941 */ /* 0x000fea0003800000 */
.L_x_60:
[----:B---3--:R-:W-:Y:S01]  /*2810*/  @!P3 IMAD R57, R68, R89, R88 ;  /* 0x000000594439b224 */ /* 0x008fe200078e0258 */
[----:B------:R-:W-:Y:S04]  /*2820*/  BSSY B1, `(.L_x_62) ;  /* 0x0000006000017945 */ /* 0x000fe80003800000 */
[----:B------:R3:W-:Y:S01]  /*2830*/  @!P3 STG.E.U8 desc[UR36][R94.64+0x18], R57 ;  /* 0x000018395e00b986 */ /* 0x0007e2000c101124 */
[----:B------:R-:W-:Y:S05]  /*2840*/  @P5 BRA `(.L_x_63) ;  /* 0x00000000000c5947 */ /* 0x000fea0003800000 */
[----:B--2---:R-:W3:Y:S02]  /*2850*/  LDG.E.U8 R91, desc[UR36][R96.64+0x19] ;  /* 0x00001924605b7981 */ /* 0x004ee4000c1e1100 */
[----:B---3--:R-:W-:-:S05]  /*2860*/  PRMT R57, R91, 0x8880, RZ ;  /* 0x000088805b397816 */ /* 0x008fca00000000ff */
[----:B------:R-:W-:-:S07]  /*2870*/  IMAD R88, R57, R90, RZ ;  /* 0x0000005a39587224 */ /* 0x000fce00078e02ff */
.L_x_63:
[----:B------:R-:W-:Y:S05]  /*2880*/  BSYNC B1 ;  /* 0x0000000000017941 */ /* 0x000fea0003800000 */
.L_x_62:
[----:B------:R-:W-:Y:S01]  /*2890*/  @!P5 IMAD R69, R69, R89, R88 ;  /* 0x000000594545d224 */ /* 0x000fe200078e0258 */
[----:B------:R-:W-:Y:S04]  /*28a0*/  BSSY B1, `(.L_x_64) ;  /* 0x0000006000017945 */ /* 0x000fe80003800000 */
[----:B------:R0:W-:Y:S01]  /*28b0*/  @!P5 STG.E.U8 desc[UR36][R94.64+0x19], R69 ;  /* 0x000019455e00d986 */ /* 0x0001e2000c101124 */
[----:B------:R-:W-:Y:S05]  /*28c0*/  @P2 BRA `(.L_x_65) ;  /* 0x00000000000c2947 */ /* 0x000fea0003800000 */
[----:B--2---:R-:W3:Y:S02]  /*28d0*/  LDG.E.U8 R91, desc[UR36][R100.64+0x18] ;  /* 0x00001824645b7981 */ /* 0x004ee4000c1e1100 */
[----:B---3--:R-:W-:-:S05]  /*28e0*/  PRMT R57, R91, 0x8880, RZ ;  /* 0x000088805b397816 */ /* 0x008fca00000000ff */
[----:B------:R-:W-:-:S07]  /*28f0*/  IMAD R88, R57, R90, RZ ;  /* 0x0000005a39587224 */ /* 0x000fce00078e02ff */
.L_x_65:
[----:B------:R-:W-:Y:S05]  /*2900*/  BSYNC B1 ;  /* 0x0000000000017941 */ /* 0x000fea0003800000 */
.L_x_64:
        /* <DEDUP_REMOVED lines=11> */
.L_x_67:
[----:B------:R-:W-:Y:S05]  /*29c0*/  BSYNC B1 ;  /* 0x0000000000017941 */ /* 0x000fea0003800000 */
.L_x_66:
[----:B------:R-:W-:Y:S01]  /*29d0*/  @!P4 IMAD R71, R71, R89, R88 ;  /* 0x000000594747c224 */ /* 0x000fe200078e0258 */
[----:B------:R-:W-:Y:S04]  /*29e0*/  BSSY B1, `(.L_x_68) ;  /* 0x0000006000017945 */ /* 0x000fe80003800000 */
[----:B------:R0:W-:Y:S01]  /*29f0*/  @!P4 STG.E.U8 desc[UR36][R6.64+0x19], R71 ;  /* 0x000019470600c986 */ /* 0x0001e2000c101124 */
[----:B------:R-:W-:Y:S05]  /*2a00*/  @P3 BRA `(.L_x_69) ;  /* 0x00000000000c3947 */ /* 0x000fea0003800000 */
[----:B--2---:R-:W3:Y:S02]  /*2a10*/  LDG.E.U8 R91, desc[UR36][R96.64+0x20] ;  /* 0x00002024605b7981 */ /* 0x004ee4000c1e1100 */
[----:B---3--:R-:W-:-:S05]  /*2a20*/  PRMT R57, R91, 0x8880, RZ ;  /* 0x000088805b397816 */ /* 0x008fca00000000ff */
[----:B------:R-:W-:-:S07]  /*2a30*/  IMAD R88, R57, R90, RZ ;  /* 0x0000005a39587224 */ /* 0x000fce00078e02ff */
.L_x_69:
[----:B------:R-:W-:Y:S05]  /*2a40*/  BSYNC B1 ;  /* 0x0000000000017941 */ /* 0x000fea0003800000 */
.L_x_68:
[----:B---3--:R-:W-:Y:S01]  /*2a50*/  @!P3 IMAD R57, R72, R89, R88 ;  /* 0x000000594839b224 */ /* 0x008fe200078e0258 */
[----:B------:R-:W-:Y:S04]  /*2a60*/  BSSY B1, `(.L_x_70) ;  /* 0x0000006000017945 */ /* 0x000fe80003800000 */
[----:B------:R3:W-:Y:S01]  /*2a70*/  @!P3 STG.E.U8 desc[UR36][R94.64+0x20], R57 ;  /* 0x000020395e00b986 */ /* 0x0007e2000c101124 */
[----:B------:R-:W-:Y:S05]  /*2a80*/  @P5 BRA `(.L_x_71) ;  /* 0x00000000000c5947 */ /* 0x000fea0003800000 */
[----:B--2---:R-:W3:Y:S02]  /*2a90*/  LDG.E.U8 R91, desc[UR36][R96.64+0x21] ;  /* 0x00002124605b7981 */ /* 0x004ee4000c1e1100 */
[----:B---3--:R-:W-:-:S05]  /*2aa0*/  PRMT R57, R91, 0x8880, RZ ;  /* 0x000088805b397816 */ /* 0x008fca00000000ff */
[----:B------:R-:W-:-:S07]  /*2ab0*/  IMAD R88, R57, R90, RZ ;  /* 0x0000005a39587224 */ /* 0x000fce00078e02ff */
.L_x_71:
[----:B------:R-:W-:Y:S05]  /*2ac0*/  BSYNC B1 ;  /* 0x0000000000017941 */ /* 0x000fea0003800000 */
.L_x_70:
[----:B------:R-:W-:Y:S01]  /*2ad0*/  @!P5 IMAD R73, R73, R89, R88 ;  /* 0x000000594949d224 */ /* 0x000fe200078e0258 */
[----:B------:R-:W-:Y:S04]  /*2ae0*/  BSSY B1, `(.L_x_72) ;  /* 0x0000006000017945 */ /* 0x000fe80003800000 */
[----:B------:R0:W-:Y:S01]  /*2af0*/  @!P5 STG.E.U8 desc[UR36][R94.64+0x21], R73 ;  /* 0x000021495e00d986 */ /* 0x0001e2000c101124 */
[----:B------:R-:W-:Y:S05]  /*2b00*/  @P2 BRA `(.L_x_73) ;  /* 0x00000000000c2947 */ /* 0x000fea0003800000 */
[----:B--2---:R-:W3:Y:S02]  /*2b10*/  LDG.E.U8 R91, desc[UR36][R100.64+0x20] ;  /* 0x00002024645b7981 */ /* 0x004ee4000c1e1100 */
[----:B---3--:R-:W-:-:S05]  /*2b20*/  PRMT R57, R91, 0x8880, RZ ;  /* 0x000088805b397816 */ /* 0x008fca00000000ff */
[----:B------:R-:W-:-:S07]  /*2b30*/  IMAD R88, R57, R90, RZ ;  /* 0x0000005a39587224 */ /* 0x000fce00078e02ff */
.L_x_73:
[----:B------:R-:W-:Y:S05]  /*2b40*/  BSYNC B1 ;  /* 0x0000000000017941 */ /* 0x000fea0003800000 */
.L_x_72:
        /* <DEDUP_REMOVED lines=11> */
.L_x_75:
[----:B------:R-:W-:Y:S05]  /*2c00*/  BSYNC B1 ;  /* 0x0000000000017941 */ /* 0x000fea0003800000 */
.L_x_74:
[----:B------:R-:W-:Y:S01]  /*2c10*/  @!P4 IMAD R75, R75, R89, R88 ;  /* 0x000000594b4bc224 */ /* 0x000fe200078e0258 */
[----:B------:R-:W-:Y:S04]  /*2c20*/  BSSY B1, `(.L_x_76) ;  /* 0x0000006000017945 */ /* 0x000fe80003800000 */
[----:B------:R0:W-:Y:S01]  /*2c30*/  @!P4 STG.E.U8 desc[UR36][R6.64+0x21], R75 ;  /* 0x0000214b0600c986 */ /* 0x0001e2000c101124 */
[----:B------:R-:W-:Y:S05]  /*2c40*/  @P3 BRA `(.L_x_77) ;  /* 0x00000000000c3947 */ /* 0x000fea0003800000 */
[----:B--2---:R-:W3:Y:S02]  /*2c50*/  LDG.E.U8 R91, desc[UR36][R96.64+0x28] ;  /* 0x00002824605b7981 */ /* 0x004ee4000c1e1100 */
[----:B---3--:R-:W-:-:S05]  /*2c60*/  PRMT R57, R91, 0x8880, RZ ;  /* 0x000088805b397816 */ /* 0x008fca00000000ff */
[----:B------:R-:W-:-:S07]  /*2c70*/  IMAD R88, R57, R90, RZ ;  /* 0x0000005a39587224 */ /* 0x000fce00078e02ff */
.L_x_77:
[----:B------:R-:W-:Y:S05]  /*2c80*/  BSYNC B1 ;  /* 0x0000000000017941 */ /* 0x000fea0003800000 */
.L_x_76:
[----:B---3--:R-:W-:Y:S01]  /*2c90*/  @!P3 IMAD R57, R76, R89, R88 ;  /* 0x000000594c39b224 */ /* 0x008fe200078e0258 */
[----:B------:R-:W-:Y:S04]  /*2ca0*/  BSSY B1, `(.L_x_78) ;  /* 0x0000006000017945 */ /* 0x000fe80003800000 */
[----:B------:R3:W-:Y:S01]  /*2cb0*/  @!P3 STG.E.U8 desc[UR36][R94.64+0x28], R57 ;  /* 0x000028395e00b986 */ /* 0x0007e2000c101124 */
[----:B------:R-:W-:Y:S05]  /*2cc0*/  @P5 BRA `(.L_x_79) ;  /* 0x00000000000c5947 */ /* 0x000fea0003800000 */
[----:B--2---:R-:W3:Y:S02]  /*2cd0*/  LDG.E.U8 R91, desc[UR36][R96.64+0x29] ;  /* 0x00002924605b7981 */ /* 0x004ee4000c1e1100 */
[----:B---3--:R-:W-:-:S05]  /*2ce0*/  PRMT R57, R91, 0x8880, RZ ;  /* 0x000088805b397816 */ /* 0x008fca00000000ff */
[----:B------:R-:W-:-:S07]  /*2cf0*/  IMAD R88, R57, R90, RZ ;  /* 0x0000005a39587224 */ /* 0x000fce00078e02ff */
.L_x_79:
[----:B------:R-:W-:Y:S05]  /*2d00*/  BSYNC B1 ;  /* 0x0000000000017941 */ /* 0x000fea0003800000 */
.L_x_78:
[----:B------:R-:W-:Y:S01]  /*2d10*/  @!P5 IMAD R77, R77, R89, R88 ;  /* 0x000000594d4dd224 */ /* 0x000fe200078e0258 */
[----:B------:R-:W-:Y:S04]  /*2d20*/  BSSY B1, `(.L_x_80) ;  /* 0x0000006000017945 */ /* 0x000fe80003800000 */
[----:B------:R0:W-:Y:S01]  /*2d30*/  @!P5 STG.E.U8 desc[UR36][R94.64+0x29], R77 ;  /* 0x0000294d5e00d986 */ /* 0x0001e2000c101124 */
[----:B------:R-:W-:Y:S05]  /*2d40*/  @P2 BRA `(.L_x_81) ;  /* 0x00000000000c2947 */ /* 0x000fea0003800000 */
[----:B--2---:R-:W3:Y:S02]  /*2d50*/  LDG.E.U8 R91, desc[UR36][R100.64+0x28] ;  /* 0x00002824645b7981 */ /* 0x004ee4000c1e1100 */
[----:B---3--:R-:W-:-:S05]  /*2d60*/  PRMT R57, R91, 0x8880, RZ ;  /* 0x000088805b397816 */ /* 0x008fca00000000ff */
[----:B------:R-:W-:-:S07]  /*2d70*/  IMAD R88, R57, R90, RZ ;  /* 0x0000005a39587224 */ /* 0x000fce00078e02ff */
.L_x_81:
[----:B------:R-:W-:Y:S05]  /*2d80*/  BSYNC B1 ;  /* 0x0000000000017941 */ /* 0x000fea0003800000 */
.L_x_80:
        /* <DEDUP_REMOVED lines=11> */
.L_x_83:
[----:B------:R-:W-:Y:S05]  /*2e40*/  BSYNC B1 ;  /* 0x0000000000017941 */ /* 0x000fea0003800000 */
.L_x_82:
[----:B------:R-:W-:Y:S01]  /*2e50*/  @!P4 IMAD R79, R79, R89, R88 ;  /* 0x000000594f4fc224 */ /* 0x000fe200078e0258 */
[----:B------:R-:W-:Y:S04]  /*2e60*/  BSSY B1, `(.L_x_84) ;  /* 0x0000006000017945 */ /* 0x000fe80003800000 */
[----:B------:R0:W-:Y:S01]  /*2e70*/  @!P4 STG.E.U8 desc[UR36][R6.64+0x29], R79 ;  /* 0x0000294f0600c986 */ /* 0x0001e2000c101124 */
[----:B------:R-:W-:Y:S05]  /*2e80*/  @P3 BRA `(.L_x_85) ;  /* 0x00000000000c3947 */ /* 0x000fea0003800000 */
[----:B--2---:R-:W3:Y:S02]  /*2e90*/  LDG.E.U8 R91, desc[UR36][R96.64+0x30] ;  /* 0x00003024605b7981 */ /* 0x004ee4000c1e1100 */
[----:B---3--:R-:W-:-:S05]  /*2ea0*/  PRMT R57, R91, 0x8880, RZ ;  /* 0x000088805b397816 */ /* 0x008fca00000000ff */
[----:B------:R-:W-:-:S07]  /*2eb0*/  IMAD R88, R57, R90, RZ ;  /* 0x0000005a39587224 */ /* 0x000fce00078e02ff */
.L_x_85:
[----:B------:R-:W-:Y:S05]  /*2ec0*/  BSYNC B1 ;  /* 0x0000000000017941 */ /* 0x000fea0003800000 */
.L_x_84:
[----:B---3--:R-:W-:Y:S01]  /*2ed0*/  @!P3 IMAD R57, R80, R89, R88 ;  /* 0x000000595039b224 */ /* 0x008fe200078e0258 */
[----:B------:R-:W-:Y:S04]  /*2ee0*/  BSSY B1, `(.L_x_86) ;  /* 0x0000006000017945 */ /* 0x000fe80003800000 */
[----:B------:R3:W-:Y:S01]  /*2ef0*/  @!P3 STG.E.U8 desc[UR36][R94.64+0x30], R57 ;  /* 0x000030395e00b986 */ /* 0x0007e2000c101124 */
[----:B------:R-:W-:Y:S05]  /*2f00*/  @P5 BRA `(.L_x_87) ;  /* 0x00000000000c5947 */ /* 0x000fea0003800000 */
[----:B--2---:R-:W3:Y:S02]  /*2f10*/  LDG.E.U8 R91, desc[UR36][R96.64+0x31] ;  /* 0x00003124605b7981 */ /* 0x004ee4000c1e1100 */
[----:B---3--:R-:W-:-:S05]  /*2f20*/  PRMT R57, R91, 0x8880, RZ ;  /* 0x000088805b397816 */ /* 0x008fca00000000ff */
[----:B------:R-:W-:-:S07]  /*2f30*/  IMAD R88, R57, R90, RZ ;  /* 0x0000005a39587224 */ /* 0x000fce00078e02ff */
.L_x_87:
[----:B------:R-:W-:Y:S05]  /*2f40*/  BSYNC B1 ;  /* 0x0000000000017941 */ /* 0x000fea0003800000 */
.L_x_86:
[----:B------:R-:W-:Y:S01]  /*2f50*/  @!P5 IMAD R81, R81, R89, R88 ;  /* 0x000000595151d224 */ /* 0x000fe200078e0258 */
[----:B------:R-:W-:Y:S04]  /*2f60*/  BSSY B1, `(.L_x_88) ;  /* 0x0000006000017945 */ /* 0x000fe80003800000 */
[----:B------:R0:W-:Y:S01]  /*2f70*/  @!P5 STG.E.U8 desc[UR36][R94.64+0x31], R81 ;  /* 0x000031515e00d986 */ /* 0x0001e2000c101124 */
[----:B------:R-:W-:Y:S05]  /*2f80*/  @P2 BRA `(.L_x_89) ;  /* 0x00000000000c2947 */ /* 0x000fea0003800000 */
[----:B--2---:R-:W3:Y:S02]  /*2f90*/  LDG.E.U8 R91, desc[UR36][R100.64+0x30] ;  /* 0x00003024645b7981 */ /* 0x004ee4000c1e1100 */
[----:B---3--:R-:W-:-:S05]  /*2fa0*/  PRMT R57, R91, 0x8880, RZ ;  /* 0x000088805b397816 */ /* 0x008fca00000000ff */
[----:B------:R-:W-:-:S07]  /*2fb0*/  IMAD R88, R57, R90, RZ ;  /* 0x0000005a39587224 */ /* 0x000fce00078e02ff */
.L_x_89:
[----:B------:R-:W-:Y:S05]  /*2fc0*/  BSYNC B1 ;  /* 0x0000000000017941 */ /* 0x000fea0003800000 */
.L_x_88:
[C---:B------:R-:W-:Y:S01]  /*2fd0*/  ISETP.LT.OR P4, PT, R3.reuse, 0x32, !P1 ;  /* 0x000000320300780c */ /* 0x040fe20004f81670 */
[----:B---3--:R-:W-:Y:S01]  /*2fe0*/  @!P2 IMAD R57, R82, R89, R88 ;  /* 0x000000595239a224 */ /* 0x008fe200078e0258 */
[----:B------:R-:W-:Y:S01]  /*2ff0*/  BSSY B1, `(.L_x_90) ;  /* 0x000000b000017945 */ /* 0x000fe20003800000 */
[----:B------:R-:W-:Y:S02]  /*3000*/  ISETP.LT.OR P3, PT, R3, 0x39, !P0 ;  /* 0x000000390300780c */ /* 0x000fe40004761670 */
[----:B------:R-:W-:Y:S01]  /*3010*/  IADD3 R107, P5, R107, 0x80, RZ ;  /* 0x000000806b6b7810 */ /* 0x000fe20007fbe0ff */
[----:B------:R3:W-:Y:S01]  /*3020*/  @!P2 STG.E.U8 desc[UR36][R6.64+0x30], R57 ;  /* 0x000030390600a986 */ /* 0x0007e2000c101124 */
[C---:B------:R-:W-:Y:S02]  /*3030*/  ISETP.LT.OR P2, PT, R3.reuse, 0x39, !P1 ;  /* 0x000000390300780c */ /* 0x040fe40004f41670 */
[C---:B------:R-:W-:Y:S02]  /*3040*/  ISETP.LT.OR P0, PT, R3.reuse, 0x3a, !P0 ;  /* 0x0000003a0300780c */ /* 0x040fe40004701670 */
[----:B------:R-:W-:-:S02]  /*3050*/  ISETP.LT.OR P1, PT, R3, 0x3a, !P1 ;  /* 0x0000003a0300780c */ /* 0x000fc40004f21670 */
[----:B------:R-:W-:Y:S11]  /*3060*/  @P4 BRA `(.L_x_91) ;  /* 0x00000000000c4947 */ /* 0x000ff60003800000 */
[----:B--2---:R-:W3:Y:S02]  /*3070*/  LDG.E.U8 R91, desc[UR36][R100.64+0x31] ;  /* 0x00003124645b7981 */ /* 0x004ee4000c1e1100 */
[----:B---3--:R-:W-:-:S05]  /*3080*/  PRMT R57, R91, 0x8880, RZ ;  /* 0x000088805b397816 */ /* 0x008fca00000000ff */
[----:B------:R-:W-:-:S07]  /*3090*/  IMAD R88, R57, R90, RZ ;  /* 0x0000005a39587224 */ /* 0x000fce00078e02ff */
.L_x_91:
[----:B------:R-:W-:Y:S05]  /*30a0*/  BSYNC B1 ;  /* 0x0000000000017941 */ /* 0x000fea0003800000 */
.L_x_90:
[----:B------:R-:W-:Y:S01]  /*30b0*/  @!P4 IMAD R83, R83, R89, R88 ;  /* 0x000000595353c224 */ /* 0x000fe200078e0258 */
[----:B------:R-:W-:Y:S04]  /*30c0*/  BSSY B1, `(.L_x_92) ;  /* 0x0000006000017945 */ /* 0x000fe80003800000 */
[----:B------:R0:W-:Y:S01]  /*30d0*/  @!P4 STG.E.U8 desc[UR36][R6.64+0x31], R83 ;  /* 0x000031530600c986 */ /* 0x0001e2000c101124 */
[----:B------:R-:W-:Y:S05]  /*30e0*/  @P3 BRA `(.L_x_93) ;  /* 0x00000000000c3947 */ /* 0x000fea0003800000 */
[----:B--2---:R-:W3:Y:S02]  /*30f0*/  LDG.E.U8 R91, desc[UR36][R96.64+0x38] ;  /* 0x00003824605b7981 */ /* 0x004ee4000c1e1100 */
[----:B---3--:R-:W-:-:S05]  /*3100*/  PRMT R57, R91, 0x8880, RZ ;  /* 0x000088805b397816 */ /* 0x008fca00000000ff */
[----:B------:R-:W-:-:S07]  /*3110*/  IMAD R88, R57, R90, RZ ;  /* 0x0000005a39587224 */ /* 0x000fce00078e02ff */
.L_x_93:
[----:B------:R-:W-:Y:S05]  /*3120*/  BSYNC B1 ;  /* 0x0000000000017941 */ /* 0x000fea0003800000 */
.L_x_92:
[----:B---3--:R-:W-:Y:S01]  /*3130*/  @!P3 IMAD R57, R84, R89, R88 ;  /* 0x000000595439b224 */ /* 0x008fe200078e0258 */
[----:B------:R-:W-:Y:S01]  /*3140*/  BSSY B1, `(.L_x_94) ;  /* 0x0000007000017945 */ /* 0x000fe20003800000 */
[----:B----4-:R-:W-:-:S03]  /*3150*/  IMAD.X R59, RZ, RZ, R5, P5 ;  /* 0x000000ffff3b7224 */ /* 0x010fc600028e0605 */
[----:B------:R3:W-:Y:S01]  /*3160*/  @!P3 STG.E.U8 desc[UR36][R94.64+0x38], R57 ;  /* 0x000038395e00b986 */ /* 0x0007e2000c101124 */
[----:B------:R-:W-:Y:S05]  /*3170*/  @P0 BRA `(.L_x_95) ;  /* 0x00000000000c0947 */ /* 0x000fea0003800000 */
[----:B--2---:R-:W2:Y:S02]  /*3180*/  LDG.E.U8 R91, desc[UR36][R96.64+0x39] ;  /* 0x00003924605b7981 */ /* 0x004ea4000c1e1100 */
[----:B--2---:R-:W-:-:S05]  /*3190*/  PRMT R5, R91, 0x8880, RZ ;  /* 0x000088805b057816 */ /* 0x004fca00000000ff */
[----:B------:R-:W-:-:S07]  /*31a0*/  IMAD R88, R5, R90, RZ ;  /* 0x0000005a05587224 */ /* 0x000fce00078e02ff */
.L_x_95:
[----:B------:R-:W-:Y:S05]  /*31b0*/  BSYNC B1 ;  /* 0x0000000000017941 */ /* 0x000fea0003800000 */
.L_x_94:
[----:B------:R-:W-:Y:S01]  /*31c0*/  @!P0 IMAD R85, R85, R89, R88 ;  /* 0x0000005955558224 */ /* 0x000fe200078e0258 */
[----:B------:R-:W-:Y:S01]  /*31d0*/  BSSY B1, `(.L_x_96) ;  /* 0x0000007000017945 */ /* 0x000fe20003800000 */
[----:B------:R-:W-:-:S03]  /*31e0*/  IMAD R4, R59, R92, RZ ;  /* 0x0000005c3b047224 */ /* 0x000fc600078e02ff */
[----:B------:R4:W-:Y:S01]  /*31f0*/  @!P0 STG.E.U8 desc[UR36][R94.64+0x39], R85 ;  /* 0x000039555e008986 */ /* 0x0009e2000c101124 */
[----:B------:R-:W-:Y:S05]  /*3200*/  @P2 BRA `(.L_x_97) ;  /* 0x00000000000c2947 */ /* 0x000fea0003800000 */
[----:B--2---:R-:W2:Y:S02]  /*3210*/  LDG.E.U8 R91, desc[UR36][R100.64+0x38] ;  /* 0x00003824645b7981 */ /* 0x004ea4000c1e1100 */
[----:B--2---:R-:W-:-:S05]  /*3220*/  PRMT R5, R91, 0x8880, RZ ;  /* 0x000088805b057816 */ /* 0x004fca00000000ff */
[----:B------:R-:W-:-:S07]  /*3230*/  IMAD R88, R5, R90, RZ ;  /* 0x0000005a05587224 */ /* 0x000fce00078e02ff */
.L_x_97:
[----:B------:R-:W-:Y:S05]  /*3240*/  BSYNC B1 ;  /* 0x0000000000017941 */ /* 0x000fea0003800000 */
.L_x_96:
[----:B------:R-:W-:Y:S01]  /*3250*/  @!P2 IMAD R5, R86, R89, R88 ;  /* 0x000000595605a224 */ /* 0x000fe200078e0258 */
[----:B------:R-:W-:Y:S01]  /*3260*/  BSSY B1, `(.L_x_98) ;  /* 0x0000009000017945 */ /* 0x000fe20003800000 */
[C---:B---3--:R-:W-:Y:S02]  /*3270*/  IMAD R57, R107.reuse, R93, R4 ;  /* 0x0000005d6b397224 */ /* 0x048fe400078e0204 */
[CC--:B------:R-:W-:Y:S01]  /*3280*/  IMAD.WIDE.U32 R98, R107.reuse, R92.reuse, R98 ;  /* 0x0000005c6b627225 */ /* 0x0c0fe200078e0062 */
[----:B------:R3:W-:Y:S03]  /*3290*/  @!P2 STG.E.U8 desc[UR36][R6.64+0x38], R5 ;  /* 0x000038050600a986 */ /* 0x0007e6000c101124 */
[----:B------:R-:W-:Y:S01]  /*32a0*/  IMAD.WIDE.U32 R92, R107, R92, R20 ;  /* 0x0000005c6b5c7225 */ /* 0x000fe200078e0014 */
[----:B------:R-:W-:Y:S06]  /*32b0*/  @P1 BRA `(.L_x_99) ;  /* 0x00000000000c1947 */ /* 0x000fec0003800000 */
[----:B--2---:R-:W3:Y:S02]  /*32c0*/  LDG.E.U8 R91, desc[UR36][R100.64+0x39] ;  /* 0x00003924645b7981 */ /* 0x004ee4000c1e1100 */
[----:B---3--:R-:W-:-:S05]  /*32d0*/  PRMT R5, R91, 0x8880, RZ ;  /* 0x000088805b057816 */ /* 0x008fca00000000ff */
[----:B------:R-:W-:-:S07]  /*32e0*/  IMAD R88, R5, R90, RZ ;  /* 0x0000005a05587224 */ /* 0x000fce00078e02ff */
.L_x_99:
[----:B------:R-:W-:Y:S05]  /*32f0*/  BSYNC B1 ;  /* 0x0000000000017941 */ /* 0x000fea0003800000 */
.L_x_98:
[----:B------:R-:W-:Y:S01]  /*3300*/  @!P1 IMAD R87, R87, R89, R88 ;  /* 0x0000005957579224 */ /* 0x000fe200078e0258 */
[----:B------:R-:W-:Y:S01]  /*3310*/  ISETP.GE.AND P2, PT, R102, 0x81, PT ;  /* 0x000000816600780c */ /* 0x000fe20003f46270 */
[----:B------:R-:W-:Y:S01]  /*3320*/  BSSY B1, `(.L_x_100) ;  /* 0x000000c000017945 */ /* 0x000fe20003800000 */
[----:B------:R-:W-:Y:S02]  /*3330*/  IADD3 R4, P5, R92, R12, RZ ;  /* 0x0000000c5c047210 */ /* 0x000fe40007fbe0ff */
[----:B------:R0:W-:Y:S01]  /*3340*/  @!P1 STG.E.U8 desc[UR36][R6.64+0x39], R87 ;  /* 0x0000395706009986 */ /* 0x0001e2000c101124 */
[----:B------:R-:W-:Y:S02]  /*3350*/  ISETP.LT.OR P1, PT, R3, 0x1, !P2 ;  /* 0x000000010300780c */ /* 0x000fe40005721670 */
[----:B---3--:R-:W-:Y:S02]  /*3360*/  IADD3.X R5, R13, R93, R57, P5, !PT ;  /* 0x0000005d0d057210 */ /* 0x008fe40002ffe439 */
[----:B------:R-:W-:-:S02]  /*3370*/  ISETP.GE.AND P0, PT, R102, 0x89, PT ;  /* 0x000000896600780c */ /* 0x000fc40003f06270 */
[----:B------:R-:W-:Y:S02]  /*3380*/  IADD3 R12, P4, P3, R14, R12, R98 ;  /* 0x0000000c0e0c7210 */ /* 0x000fe40007b9e062 */
[----:B------:R-:W-:-:S05]  /*3390*/  ISETP.LT.OR P5, PT, R3, 0x2, !P2 ;  /* 0x000000020300780c */ /* 0x000fca00057a1670 */
[----:B0-----:R-:W-:Y:S08]  /*33a0*/  @P1 BRA `(.L_x_101) ;  /* 0x00000000000c1947 */ /* 0x001ff00003800000 */
[----:B--2---:R-:W2:Y:S02]  /*33b0*/  LDG.E.U8 R91, desc[UR36][R4.64] ;  /* 0x00000024045b7981 */ /* 0x004ea4000c1e1100 */
[----:B--2---:R-:W-:-:S05]  /*33c0*/  PRMT R7, R91, 0x8880, RZ ;  /* 0x000088805b077816 */ /* 0x004fca00000000ff */
[----:B------:R-:W-:-:S07]  /*33d0*/  IMAD R88, R7, R90, RZ ;  /* 0x0000005a07587224 */ /* 0x000fce00078e02ff */
.L_x_101:
[----:B------:R-:W-:Y:S05]  /*33e0*/  BSYNC B1 ;  /* 0x0000000000017941 */ /* 0x000fea0003800000 */
.L_x_100:
[----:B------:R-:W-:Y:S01]  /*33f0*/  @!P1 IMAD R7, R24, R89, R88 ;  /* 0x0000005918079224 */ /* 0x000fe200078e0258 */
[----:B------:R-:W-:Y:S01]  /*3400*/  BSSY B1, `(.L_x_102) ;  /* 0x0000007000017945 */ /* 0x000fe20003800000 */
[----:B------:R-:W-:-:S03]  /*3410*/  IMAD.IADD R98, R57, 0x1, R99 ;  /* 0x0000000139627824 */ /* 0x000fc600078e0263 */
[----:B------:R0:W-:Y:S01]  /*3420*/  @!P1 STG.E.U8 desc[UR36][R8.64], R7 ;  /* 0x0000000708009986 */ /* 0x0001e2000c101124 */
[----:B------:R-:W-:Y:S05]  /*3430*/  @P5 BRA `(.L_x_103) ;  /* 0x00000000000c5947 */ /* 0x000fea0003800000 */
[----:B--2---:R-:W0:Y:S02]  /*3440*/  LDG.E.U8 R91, desc[UR36][R4.64+0x1] ;  /* 0x00000124045b7981 */ /* 0x004e24000c1e1100 */
[----:B0-----:R-:W-:-:S05]  /*3450*/  PRMT R7, R91, 0x8880, RZ ;  /* 0x000088805b077816 */ /* 0x001fca00000000ff */
[----:B------:R-:W-:-:S07]  /*3460*/  IMAD R88, R7, R90, RZ ;  /* 0x0000005a07587224 */ /* 0x000fce00078e02ff */
.L_x_103:
[----:B------:R-:W-:Y:S05]  /*3470*/  BSYNC B1 ;  /* 0x0000000000017941 */ /* 0x000fea0003800000 */
.L_x_102:
[----:B------:R-:W-:Y:S01]  /*3480*/  ISETP.LT.OR P1, PT, R3, 0x1, !P0 ;  /* 0x000000010300780c */ /* 0x000fe20004721670 */
[----:B------:R-:W-:Y:S01]  /*3490*/  @!P5 IMAD R25, R25, R89, R88 ;  /* 0x000000591919d224 */ /* 0x000fe200078e0258 */
[----:B------:R-:W-:Y:S01]  /*34a0*/  BSSY B1, `(.L_x_104) ;  /* 0x000000a000017945 */ /* 0x000fe20003800000 */
[----:B------:R-:W-:Y:S02]  /*34b0*/  IADD3.X R13, R21, R13, R98, P4, P3 ;  /* 0x0000000d150d7210 */ /* 0x000fe400027e6462 */
[C---:B------:R-:W-:Y:S01]  /*34c0*/  ISETP.LT.OR P4, PT, R3.reuse, 0x2, !P0 ;  /* 0x000000020300780c */ /* 0x040fe20004781670 */
[----:B------:R3:W-:Y:S01]  /*34d0*/  @!P5 STG.E.U8 desc[UR36][R8.64+0x1], R25 ;  /* 0x000001190800d986 */ /* 0x0007e2000c101124 */
[C---:B------:R-:W-:Y:S02]  /*34e0*/  ISETP.LT.OR P5, PT, R3.reuse, 0x9, !P2 ;  /* 0x000000090300780c */ /* 0x040fe400057a1670 */
[----:B------:R-:W-:-:S04]  /*34f0*/  ISETP.LT.OR P3, PT, R3, 0xa, !P2 ;  /* 0x0000000a0300780c */ /* 0x000fc80005761670 */
[----:B------:R-:W-:Y:S09]  /*3500*/  @P1 BRA `(.L_x_105) ;  /* 0x00000000000c1947 */ /* 0x000ff20003800000 */
[----:B--2---:R-:W0:Y:S02]  /*3510*/  LDG.E.U8 R91, desc[UR36][R12.64] ;  /* 0x000000240c5b7981 */ /* 0x004e24000c1e1100 */
[----:B0-----:R-:W-:-:S05]  /*3520*/  PRMT R7, R91, 0x8880, RZ ;  /* 0x000088805b077816 */ /* 0x001fca00000000ff */
[----:B------:R-:W-:-:S07]  /*3530*/  IMAD R88, R7, R90, RZ ;  /* 0x0000005a07587224 */ /* 0x000fce00078e02ff */
.L_x_105:
[----:B------:R-:W-:Y:S05]  /*3540*/  BSYNC B1 ;  /* 0x0000000000017941 */ /* 0x000fea0003800000 */
.L_x_104:
[----:B0-----:R-:W-:Y:S01]  /*3550*/  @!P1 IMAD R7, R26, R89, R88 ;  /* 0x000000591a079224 */ /* 0x001fe200078e0258 */
[----:B------:R-:W-:Y:S04]  /*3560*/  BSSY B1, `(.L_x_106) ;  /* 0x0000006000017945 */ /* 0x000fe80003800000 */
[----:B------:R0:W-:Y:S01]  /*3570*/  @!P1 STG.E.U8 desc[UR36][R10.64], R7 ;  /* 0x000000070a009986 */ /* 0x0001e2000c101124 */
[----:B------:R-:W-:Y:S05]  /*3580*/  @P4 BRA `(.L_x_107) ;  /* 0x00000000000c4947 */ /* 0x000fea0003800000 */
[----:B--2---:R-:W0:Y:S02]  /*3590*/  LDG.E.U8 R91, desc[UR36][R12.64+0x1] ;  /* 0x000001240c5b7981 */ /* 0x004e24000c1e1100 */
[----:B0-----:R-:W-:-:S05]  /*35a0*/  PRMT R7, R91, 0x8880, RZ ;  /* 0x000088805b077816 */ /* 0x001fca00000000ff */
[----:B------:R-:W-:-:S07]  /*35b0*/  IMAD R88, R7, R90, RZ ;  /* 0x0000005a07587224 */ /* 0x000fce00078e02ff */
.L_x_107:
[----:B------:R-:W-:Y:S05]  /*35c0*/  BSYNC B1 ;  /* 0x0000000000017941 */ /* 0x000fea0003800000 */
.L_x_106:
[----:B------:R-:W-:Y:S01]  /*35d0*/  @!P4 IMAD R27, R27, R89, R88 ;  /* 0x000000591b1bc224 */ /* 0x000fe200078e0258 */
[----:B------:R-:W-:Y:S04]  /*35e0*/  BSSY B1, `(.L_x_108) ;  /* 0x0000006000017945 */ /* 0x000fe80003800000 */
[----:B------:R0:W-:Y:S01]  /*35f0*/  @!P4 STG.E.U8 desc[UR36][R10.64+0x1], R27 ;  /* 0x0000011b0a00c986 */ /* 0x0001e2000c101124 */
[----:B------:R-:W-:Y:S05]  /*3600*/  @P5 BRA `(.L_x_109) ;  /* 0x00000000000c5947 */ /* 0x000fea0003800000 */
[----:B--2---:R-:W0:Y:S02]  /*3610*/  LDG.E.U8 R91, desc[UR36][R4.64+0x8] ;  /* 0x00000824045b7981 */ /* 0x004e24000c1e1100 */
[----:B0-----:R-:W-:-:S05]  /*3620*/  PRMT R7, R91, 0x8880, RZ ;  /* 0x000088805b077816 */ /* 0x001fca00000000ff */
[----:B------:R-:W-:-:S07]  /*3630*/  IMAD R88, R7, R90, RZ ;  /* 0x0000005a07587224 */ /* 0x000fce00078e02ff */
.L_x_109:
[----:B------:R-:W-:Y:S05]  /*3640*/  BSYNC B1 ;  /* 0x0000000000017941 */ /* 0x000fea0003800000 */
.L_x_108:
[----:B0-----:R-:W-:Y:S01]  /*3650*/  @!P5 IMAD R7, R28, R89, R88 ;  /* 0x000000591c07d224 */ /* 0x001fe200078e0258 */
[----:B------:R-:W-:Y:S04]  /*3660*/  BSSY B1, `(.L_x_110) ;  /* 0x0000006000017945 */ /* 0x000fe80003800000 */
[----:B------:R0:W-:Y:S01]  /*3670*/  @!P5 STG.E.U8 desc[UR36][R8.64+0x8], R7 ;  /* 0x000008070800d986 */ /* 0x0001e2000c101124 */
[----:B------:R-:W-:Y:S05]  /*3680*/  @P3 BRA `(.L_x_111) ;  /* 0x00000000000c3947 */ /* 0x000fea0003800000 */
[----:B--2---:R-:W0:Y:S02]  /*3690*/  LDG.E.U8 R91, desc[UR36][R4.64+0x9] ;  /* 0x00000924045b7981 */ /* 0x004e24000c1e1100 */
[----:B0-----:R-:W-:-:S05]  /*36a0*/  PRMT R7, R91, 0x8880, RZ ;  /* 0x000088805b077816 */ /* 0x001fca00000000ff */
[----:B------:R-:W-:-:S07]  /*36b0*/  IMAD R88, R7, R90, RZ ;  /* 0x0000005a07587224 */ /* 0x000fce00078e02ff */
.L_x_111:
[----:B------:R-:W-:Y:S05]  /*36c0*/  BSYNC B1 ;  /* 0x0000000000017941 */ /* 0x000fea0003800000 */
.L_x_110:
[----:B------:R-:W-:Y:S01]  /*36d0*/  ISETP.LT.OR P5, PT, R3, 0x9, !P0 ;  /* 0x000000090300780c */ /* 0x000fe200047a1670 */
[----:B------:R-:W-:Y:S01]  /*36e0*/  @!P3 IMAD R29, R29, R89, R88 ;  /* 0x000000591d1db224 */ /* 0x000fe200078e0258 */
[----:B------:R-:W-:Y:S01]  /*36f0*/  BSSY B1, `(.L_x_112) ;  /* 0x0000009000017945 */ /* 0x000fe20003800000 */
[C---:B------:R-:W-:Y:S02]  /*3700*/  ISETP.LT.OR P4, PT, R3.reuse, 0xa, !P0 ;  /* 0x0000000a0300780c */ /* 0x040fe40004781670 */
[C---:B------:R-:W-:Y:S01]  /*3710*/  ISETP.LT.OR P1, PT, R3.reuse, 0x12, !P2 ;  /* 0x000000120300780c */ /* 0x040fe20005721670 */
[----:B------:R0:W-:Y:S01]  /*3720*/  @!P3 STG.E.U8 desc[UR36][R8.64+0x9], R29 ;  /* 0x0000091d0800b986 */ /* 0x0001e2000c101124 */
[----:B------:R-:W-:-:S06]  /*3730*/  ISETP.LT.OR P3, PT, R3, 0x11, !P2 ;  /* 0x000000110300780c */ /* 0x000fcc0005761670 */
[----:B------:R-:W-:Y:S07]  /*3740*/  @P5 BRA `(.L_x_113) ;  /* 0x00000000000c5947 */ /* 0x000fee0003800000 */
[----:B--2---:R-:W0:Y:S02]  /*3750*/  LDG.E.U8 R91, desc[UR36][R12.64+0x8] ;  /* 0x000008240c5b7981 */ /* 0x004e24000c1e1100 */
[----:B0-----:R-:W-:-:S05]  /*3760*/  PRMT R7, R91, 0x8880, RZ ;  /* 0x000088805b077816 */ /* 0x001fca00000000ff */
[----:B------:R-:W-:-:S07]  /*3770*/  IMAD R88, R7, R90, RZ ;  /* 0x0000005a07587224 */ /* 0x000fce00078e02ff */
.L_x_113:
[----:B------:R-:W-:Y:S05]  /*3780*/  BSYNC B1 ;  /* 0x0000000000017941 */ /* 0x000fea0003800000 */
.L_x_112:
[----:B0-----:R-:W-:Y:S01]  /*3790*/  @!P5 IMAD R7, R30, R89, R88 ;  /* 0x000000591e07d224 */ /* 0x001fe200078e0258 */
[----:B------:R-:W-:Y:S04]  /*37a0*/  BSSY B1, `(.L_x_114) ;  /* 0x0000006000017945 */ /* 0x000fe80003800000 */
[----:B------:R0:W-:Y:S01]  /*37b0*/  @!P5 STG.E.U8 desc[UR36][R10.64+0x8], R7 ;  /* 0x000008070a00d986 */ /* 0x0001e2000c101124 */
[----:B------:R-:W-:Y:S05]  /*37c0*/  @P4 BRA `(.L_x_115) ;  /* 0x00000000000c4947 */ /* 0x000fea0003800000 */
[----:B--2---:R-:W0:Y:S02]  /*37d0*/  LDG.E.U8 R91, desc[UR36][R12.64+0x9] ;  /* 0x000009240c5b7981 */ /* 0x004e24000c1e1100 */
[----:B0-----:R-:W-:-:S05]  /*37e0*/  PRMT R7, R91, 0x8880, RZ ;  /* 0x000088805b077816 */ /* 0x001fca00000000ff */
[----:B------:R-:W-:-:S07]  /*37f0*/  IMAD R88, R7, R90, RZ ;  /* 0x0000005a07587224 */ /* 0x000fce00078e02ff */
.L_x_115:
[----:B------:R-:W-:Y:S05]  /*3800*/  BSYNC B1 ;  /* 0x0000000000017941 */ /* 0x000fea0003800000 */
.L_x_114:
[----:B------:R-:W-:Y:S01]  /*3810*/  @!P4 IMAD R31, R31, R89, R88 ;  /* 0x000000591f1fc224 */ /* 0x000fe200078e0258 */
[----:B------:R-:W-:Y:S04]  /*3820*/  BSSY B1, `(.L_x_116) ;  /* 0x0000006000017945 */ /* 0x000fe80003800000 */
[----:B------:R0:W-:Y:S01]  /*3830*/  @!P4 STG.E.U8 desc[UR36][R10.64+0x9], R31 ;  /* 0x0000091f0a00c986 */ /* 0x0001e2000c101124 */
[----:B------:R-:W-:Y:S05]  /*3840*/  @P3 BRA `(.L_x_117) ;  /* 0x00000000000c3947 */ /* 0x000fea0003800000 */
[----:B--2---:R-:W0:Y:S02]  /*3850*/  LDG.E.U8 R91, desc[UR36][R4.64+0x10] ;  /* 0x00001024045b7981 */ /* 0x004e24000c1e1100 */
[----:B0-----:R-:W-:-:S05]  /*3860*/  PRMT R7, R91, 0x8880, RZ ;  /* 0x000088805b077816 */ /* 0x001fca00000000ff */
[----:B------:R-:W-:-:S07]  /*3870*/  IMAD R88, R7, R90, RZ ;  /* 0x0000005a07587224 */ /* 0x000fce00078e02ff */
.L_x_117:
[----:B------:R-:W-:Y:S05]  /*3880*/  BSYNC B1 ;  /* 0x0000000000017941 */ /* 0x000fea0003800000 */
.L_x_116:
[----:B0-----:R-:W-:Y:S01]  /*3890*/  @!P3 IMAD R7, R32, R89, R88 ;  /* 0x000000592007b224 */ /* 0x001fe200078e0258 */
[----:B------:R-:W-:Y:S04]  /*38a0*/  BSSY B1, `(.L_x_118) ;  /* 0x0000006000017945 */ /* 0x000fe80003800000 */
[----:B------:R0:W-:Y:S01]  /*38b0*/  @!P3 STG.E.U8 desc[UR36][R8.64+0x10], R7 ;  /* 0x000010070800b986 */ /* 0x0001e2000c101124 */
[----:B------:R-:W-:Y:S05]  /*38c0*/  @P1 BRA `(.L_x_119) ;  /* 0x00000000000c1947 */ /* 0x000fea0003800000 */
[----:B--2---:R-:W0:Y:S02]  /*38d0*/  LDG.E.U8 R91, desc[UR36][R4.64+0x11] ;  /* 0x00001124045b7981 */ /* 0x004e24000c1e1100 */
[----:B0-----:R-:W-:-:S05]  /*38e0*/  PRMT R7, R91, 0x8880, RZ ;  /* 0x000088805b077816 */ /* 0x001fca00000000ff */
[----:B------:R-:W-:-:S07]  /*38f0*/  IMAD R88, R7, R90, RZ ;  /* 0x0000005a07587224 */ /* 0x000fce00078e02ff */
.L_x_119:
[----:B------:R-:W-:Y:S05]  /*3900*/  BSYNC B1 ;  /* 0x0000000000017941 */ /* 0x000fea0003800000 */
.L_x_118:
        /* <DEDUP_REMOVED lines=11> */
.L_x_121:
[----:B------:R-:W-:Y:S05]  /*39c0*/  BSYNC B1 ;  /* 0x0000000000017941 */ /* 0x000fea0003800000 */
.L_x_120:
[----:B0-----:R-:W-:Y:S01]  /*39d0*/  @!P4 IMAD R7, R34, R89, R88 ;  /* 0x000000592207c224 */ /* 0x001fe200078e0258 */
[----:B------:R-:W-:Y:S04]  /*39e0*/  BSSY B1, `(.L_x_122) ;  /* 0x0000006000017945 */ /* 0x000fe80003800000 */
[----:B------:R0:W-:Y:S01]  /*39f0*/  @!P4 STG.E.U8 desc[UR36][R10.64+0x10], R7 ;  /* 0x000010070a00c986 */ /* 0x0001e2000c101124 */
[----:B------:R-:W-:Y:S05]  /*3a00*/  @P3 BRA `(.L_x_123) ;  /* 0x00000000000c3947 */ /* 0x000fea0003800000 */
[----:B--2---:R-:W0:Y:S02]  /*3a10*/  LDG.E.U8 R91, desc[UR36][R12.64+0x11] ;  /* 0x000011240c5b7981 */ /* 0x004e24000c1e1100 */
[----:B0-----:R-:W-:-:S05]  /*3a20*/  PRMT R7, R91, 0x8880, RZ ;  /* 0x000088805b077816 */ /* 0x001fca00000000ff */
[----:B------:R-:W-:-:S07]  /*3a30*/  IMAD R88, R7, R90, RZ ;  /* 0x0000005a07587224 */ /* 0x000fce00078e02ff */
.L_x_123:
[----:B------:R-:W-:Y:S05]  /*3a40*/  BSYNC B1 ;  /* 0x0000000000017941 */ /* 0x000fea0003800000 */
.L_x_122:
[----:B------:R-:W-:Y:S01]  /*3a50*/  @!P3 IMAD R35, R35, R89, R88 ;  /* 0x000000592323b224 */ /* 0x000fe200078e0258 */
[----:B------:R-:W-:Y:S04]  /*3a60*/  BSSY B1, `(.L_x_124) ;  /* 0x0000006000017945 */ /* 0x000fe80003800000 */
[----:B------:R0:W-:Y:S01]  /*3a70*/  @!P3 STG.E.U8 desc[UR36][R10.64+0x11], R35 ;  /* 0x000011230a00b986 */ /* 0x0001e2000c101124 */
[----:B------:R-:W-:Y:S05]  /*3a80*/  @P5 BRA `(.L_x_125) ;  /* 0x00000000000c5947 */ /* 0x000fea0003800000 */
[----:B--2---:R-:W0:Y:S02]  /*3a90*/  LDG.E.U8 R91, desc[UR36][R4.64+0x18] ;  /* 0x00001824045b7981 */ /* 0x004e24000c1e1100 */
[----:B0-----:R-:W-:-:S05]  /*3aa0*/  PRMT R7, R91, 0x8880, RZ ;  /* 0x000088805b077816 */ /* 0x001fca00000000ff */
[----:B------:R-:W-:-:S07]  /*3ab0*/  IMAD R88, R7, R90, RZ ;  /* 0x0000005a07587224 */ /* 0x000fce00078e02ff */
.L_x_125:
[----:B------:R-:W-:Y:S05]  /*3ac0*/  BSYNC B1 ;  /* 0x0000000000017941 */ /* 0x000fea0003800000 */
.L_x_124:
[----:B0-----:R-:W-:Y:S01]  /*3ad0*/  @!P5 IMAD R7, R36, R89, R88 ;  /* 0x000000592407d224 */ /* 0x001fe200078e0258 */
[----:B------:R-:W-:Y:S04]  /*3ae0*/  BSSY B1, `(.L_x_126) ;  /* 0x0000006000017945 */ /* 0x000fe80003800000 */
[----:B------:R0:W-:Y:S01]  /*3af0*/  @!P5 STG.E.U8 desc[UR36][R8.64+0x18], R7 ;  /* 0x000018070800d986 */ /* 0x0001e2000c101124 */
[----:B------:R-:W-:Y:S05]  /*3b00*/  @P1 BRA `(.L_x_127) ;  /* 0x00000000000c1947 */ /* 0x000fea0003800000 */
[----:B--2---:R-:W0:Y:S02]  /*3b10*/  LDG.E.U8 R91, desc[UR36][R4.64+0x19] ;  /* 0x00001924045b7981 */ /* 0x004e24000c1e1100 */
[----:B0-----:R-:W-:-:S05]  /*3b20*/  PRMT R7, R91, 0x8880, RZ ;  /* 0x000088805b077816 */ /* 0x001fca00000000ff */
[----:B------:R-:W-:-:S07]  /*3b30*/  IMAD R88, R7, R90, RZ ;  /* 0x0000005a07587224 */ /* 0x000fce00078e02ff */
.L_x_127:
[----:B------:R-:W-:Y:S05]  /*3b40*/  BSYNC B1 ;  /* 0x0000000000017941 */ /* 0x000fea0003800000 */
.L_x_126:
        /* <DEDUP_REMOVED lines=11> */
.L_x_129:
[----:B------:R-:W-:Y:S05]  /*3c00*/  BSYNC B1 ;  /* 0x0000000000017941 */ /* 0x000fea0003800000 */
.L_x_128:
[----:B0-----:R-:W-:Y:S01]  /*3c10*/  @!P4 IMAD R7, R38, R89, R88 ;  /* 0x000000592607c224 */ /* 0x001fe200078e0258 */
[----:B------:R-:W-:Y:S04]  /*3c20*/  BSSY B1, `(.L_x_130) ;  /* 0x0000006000017945 */ /* 0x000fe80003800000 */
[----:B------:R0:W-:Y:S01]  /*3c30*/  @!P4 STG.E.U8 desc[UR36][R10.64+0x18], R7 ;  /* 0x000018070a00c986 */ /* 0x0001e2000c101124 */
[----:B------:R-:W-:Y:S05]  /*3c40*/  @P3 BRA `(.L_x_131) ;  /* 0x00000000000c3947 */ /* 0x000fea0003800000 */
[----:B--2---:R-:W0:Y:S02]  /*3c50*/  LDG.E.U8 R91, desc[UR36][R12.64+0x19] ;  /* 0x000019240c5b7981 */ /* 0x004e24000c1e1100 */
[----:B0-----:R-:W-:-:S05]  /*3c60*/  PRMT R7, R91, 0x8880, RZ ;  /* 0x000088805b077816 */ /* 0x001fca00000000ff */
[----:B------:R-:W-:-:S07]  /*3c70*/  IMAD R88, R7, R90, RZ ;  /* 0x0000005a07587224 */ /* 0x000fce00078e02ff */
.L_x_131:
[----:B------:R-:W-:Y:S05]  /*3c80*/  BSYNC B1 ;  /* 0x0000000000017941 */ /* 0x000fea0003800000 */
.L_x_130:
[----:B------:R-:W-:Y:S01]  /*3c90*/  @!P3 IMAD R39, R39, R89, R88 ;  /* 0x000000592727b224 */ /* 0x000fe200078e0258 */
[----:B------:R-:W-:Y:S04]  /*3ca0*/  BSSY B1, `(.L_x_132) ;  /* 0x0000006000017945 */ /* 0x000fe80003800000 */
[----:B------:R0:W-:Y:S01]  /*3cb0*/  @!P3 STG.E.U8 desc[UR36][R10.64+0x19], R39 ;  /* 0x000019270a00b986 */ /* 0x0001e2000c101124 */
[----:B------:R-:W-:Y:S05]  /*3cc0*/  @P5 BRA `(.L_x_133) ;  /* 0x00000000000c5947 */ /* 0x000fea0003800000 */
[----:B--2---:R-:W0:Y:S02]  /*3cd0*/  LDG.E.U8 R91, desc[UR36][R4.64+0x20] ;  /* 0x00002024045b7981 */ /* 0x004e24000c1e1100 */
[----:B0-----:R-:W-:-:S05]  /*3ce0*/  PRMT R7, R91, 0x8880, RZ ;  /* 0x000088805b077816 */ /* 0x001fca00000000ff */
[----:B------:R-:W-:-:S07]  /*3cf0*/  IMAD R88, R7, R90, RZ ;  /* 0x0000005a07587224 */ /* 0x000fce00078e02ff */
.L_x_133:
[----:B------:R-:W-:Y:S05]  /*3d00*/  BSYNC B1 ;  /* 0x0000000000017941 */ /* 0x000fea0003800000 */
.L_x_132:
[----:B0-----:R-:W-:Y:S01]  /*3d10*/  @!P5 IMAD R7, R40, R89, R88 ;  /* 0x000000592807d224 */ /* 0x001fe200078e0258 */
[----:B------:R-:W-:Y:S04]  /*3d20*/  BSSY B1, `(.L_x_134) ;  /* 0x0000006000017945 */ /* 0x000fe80003800000 */
[----:B------:R0:W-:Y:S01]  /*3d30*/  @!P5 STG.E.U8 desc[UR36][R8.64+0x20], R7 ;  /* 0x000020070800d986 */ /* 0x0001e2000c101124 */
[----:B------:R-:W-:Y:S05]  /*3d40*/  @P1 BRA `(.L_x_135) ;  /* 0x00000000000c1947 */ /* 0x000fea0003800000 */
[----:B--2---:R-:W0:Y:S02]  /*3d50*/  LDG.E.U8 R91, desc[UR36][R4.64+0x21] ;  /* 0x00002124045b7981 */ /* 0x004e24000c1e1100 */
[----:B0-----:R-:W-:-:S05]  /*3d60*/  PRMT R7, R91, 0x8880, RZ ;  /* 0x000088805b077816 */ /* 0x001fca00000000ff */
[----:B------:R-:W-:-:S07]  /*3d70*/  IMAD R88, R7, R90, RZ ;  /* 0x0000005a07587224 */ /* 0x000fce00078e02ff */
.L_x_135:
[----:B------:R-:W-:Y:S05]  /*3d80*/  BSYNC B1 ;  /* 0x0000000000017941 */ /* 0x000fea0003800000 */
.L_x_134:
        /* <DEDUP_REMOVED lines=11> */
.L_x_137:
[----:B------:R-:W-:Y:S05]  /*3e40*/  BSYNC B1 ;  /* 0x0000000000017941 */ /* 0x000fea0003800000 */
.L_x_136:
[----:B0-----:R-:W-:Y:S01]  /*3e50*/  @!P4 IMAD R7, R42, R89, R88 ;  /* 0x000000592a07c224 */ /* 0x001fe200078e0258 */
[----:B------:R-:W-:Y:S04]  /*3e60*/  BSSY B1, `(.L_x_138) ;  /* 0x0000006000017945 */ /* 0x000fe80003800000 */
[----:B------:R0:W-:Y:S01]  /*3e70*/  @!P4 STG.E.U8 desc[UR36][R10.64+0x20], R7 ;  /* 0x000020070a00c986 */ /* 0x0001e2000c101124 */
[----:B------:R-:W-:Y:S05]  /*3e80*/  @P3 BRA `(.L_x_139) ;  /* 0x00000000000c3947 */ /* 0x000fea0003800000 */
[----:B--2---:R-:W0:Y:S02]  /*3e90*/  LDG.E.U8 R91, desc[UR36][R12.64+0x21] ;  /* 0x000021240c5b7981 */ /* 0x004e24000c1e1100 */
[----:B0-----:R-:W-:-:S05]  /*3ea0*/  PRMT R7, R91, 0x8880, RZ ;  /* 0x000088805b077816 */ /* 0x001fca00000000ff */
[----:B------:R-:W-:-:S07]  /*3eb0*/  IMAD R88, R7, R90, RZ ;  /* 0x0000005a07587224 */ /* 0x000fce00078e02ff */
.L_x_139:
[----:B------:R-:W-:Y:S05]  /*3ec0*/  BSYNC B1 ;  /* 0x0000000000017941 */ /* 0x000fea0003800000 */
.L_x_138:
[----:B------:R-:W-:Y:S01]  /*3ed0*/  @!P3 IMAD R43, R43, R89, R88 ;  /* 0x000000592b2bb224 */ /* 0x000fe200078e0258 */
[----:B------:R-:W-:Y:S04]  /*3ee0*/  BSSY B1, `(.L_x_140) ;  /* 0x0000006000017945 */ /* 0x000fe80003800000 */
[----:B------:R0:W-:Y:S01]  /*3ef0*/  @!P3 STG.E.U8 desc[UR36][R10.64+0x21], R43 ;  /* 0x0000212b0a00b986 */ /* 0x0001e2000c101124 */
[----:B------:R-:W-:Y:S05]  /*3f00*/  @P5 BRA `(.L_x_141) ;  /* 0x00000000000c5947 */ /* 0x000fea0003800000 */
[----:B--2---:R-:W0:Y:S02]  /*3f10*/  LDG.E.U8 R91, desc[UR36][R4.64+0x28] ;  /* 0x00002824045b7981 */ /* 0x004e24000c1e1100 */
[----:B0-----:R-:W-:-:S05]  /*3f20*/  PRMT R7, R91, 0x8880, RZ ;  /* 0x000088805b077816 */ /* 0x001fca00000000ff */
[----:B------:R-:W-:-:S07]  /*3f30*/  IMAD R88, R7, R90, RZ ;  /* 0x0000005a07587224 */ /* 0x000fce00078e02ff */
.L_x_141:
[----:B------:R-:W-:Y:S05]  /*3f40*/  BSYNC B1 ;  /* 0x0000000000017941 */ /* 0x000fea0003800000 */
.L_x_140:
[----:B0-----:R-:W-:Y:S01]  /*3f50*/  @!P5 IMAD R7, R44, R89, R88 ;  /* 0x000000592c07d224 */ /* 0x001fe200078e0258 */
[----:B------:R-:W-:Y:S04]  /*3f60*/  BSSY B1, `(.L_x_142) ;  /* 0x0000006000017945 */ /* 0x000fe80003800000 */
[----:B------:R0:W-:Y:S01]  /*3f70*/  @!P5 STG.E.U8 desc[UR36][R8.64+0x28], R7 ;  /* 0x000028070800d986 */ /* 0x0001e2000c101124 */
[----:B------:R-:W-:Y:S05]  /*3f80*/  @P1 BRA `(.L_x_143) ;  /* 0x00000000000c1947 */ /* 0x000fea0003800000 */
[----:B--2---:R-:W0:Y:S02]  /*3f90*/  LDG.E.U8 R91, desc[UR36][R4.64+0x29] ;  /* 0x00002924045b7981 */ /* 0x004e24000c1e1100 */
[----:B0-----:R-:W-:-:S05]  /*3fa0*/  PRMT R7, R91, 0x8880, RZ ;  /* 0x000088805b077816 */ /* 0x001fca00000000ff */
[----:B------:R-:W-:-:S07]  /*3fb0*/  IMAD R88, R7, R90, RZ ;  /* 0x0000005a07587224 */ /* 0x000fce00078e02ff */
.L_x_143:
[----:B------:R-:W-:Y:S05]  /*3fc0*/  BSYNC B1 ;  /* 0x0000000000017941 */ /* 0x000fea0003800000 */
.L_x_142:
        /* <DEDUP_REMOVED lines=11> */
.L_x_145:
[----:B------:R-:W-:Y:S05]  /*4080*/  BSYNC B1 ;  /* 0x0000000000017941 */ /* 0x000fea0003800000 */
.L_x_144:
[----:B0-----:R-:W-:Y:S01]  /*4090*/  @!P4 IMAD R7, R46, R89, R88 ;  /* 0x000000592e07c224 */ /* 0x001fe200078e0258 */
[----:B------:R-:W-:Y:S04]  /*40a0*/  BSSY B1, `(.L_x_146) ;  /* 0x0000006000017945 */ /* 0x000fe80003800000 */
[----:B------:R0:W-:Y:S01]  /*40b0*/  @!P4 STG.E.U8 desc[UR36][R10.64+0x28], R7 ;  /* 0x000028070a00c986 */ /* 0x0001e2000c101124 */
[----:B------:R-:W-:Y:S05]  /*40c0*/  @P3 BRA `(.L_x_147) ;  /* 0x00000000000c3947 */ /* 0x000fea0003800000 */
[----:B--2---:R-:W0:Y:S02]  /*40d0*/  LDG.E.U8 R91, desc[UR36][R12.64+0x29] ;  /* 0x000029240c5b7981 */ /* 0x004e24000c1e1100 */
[----:B0-----:R-:W-:-:S05]  /*40e0*/  PRMT R7, R91, 0x8880, RZ ;  /* 0x000088805b077816 */ /* 0x001fca00000000ff */
[----:B------:R-:W-:-:S07]  /*40f0*/  IMAD R88, R7, R90, RZ ;  /* 0x0000005a07587224 */ /* 0x000fce00078e02ff */
.L_x_147:
[----:B------:R-:W-:Y:S05]  /*4100*/  BSYNC B1 ;  /* 0x0000000000017941 */ /* 0x000fea0003800000 */
.L_x_146:
[----:B------:R-:W-:Y:S01]  /*4110*/  @!P3 IMAD R47, R47, R89, R88 ;  /* 0x000000592f2fb224 */ /* 0x000fe200078e0258 */
[----:B------:R-:W-:Y:S04]  /*4120*/  BSSY B1, `(.L_x_148) ;  /* 0x0000006000017945 */ /* 0x000fe80003800000 */
[----:B------:R0:W-:Y:S01]  /*4130*/  @!P3 STG.E.U8 desc[UR36][R10.64+0x29], R47 ;  /* 0x0000292f0a00b986 */ /* 0x0001e2000c101124 */
[----:B------:R-:W-:Y:S05]  /*4140*/  @P5 BRA `(.L_x_149) ;  /* 0x00000000000c5947 */ /* 0x000fea0003800000 */
[----:B--2---:R-:W0:Y:S02]  /*4150*/  LDG.E.U8 R91, desc[UR36][R4.64+0x30] ;  /* 0x00003024045b7981 */ /* 0x004e24000c1e1100 */
[----:B0-----:R-:W-:-:S05]  /*4160*/  PRMT R7, R91, 0x8880, RZ ;  /* 0x000088805b077816 */ /* 0x001fca00000000ff */
[----:B------:R-:W-:-:S07]  /*4170*/  IMAD R88, R7, R90, RZ ;  /* 0x0000005a07587224 */ /* 0x000fce00078e02ff */
.L_x_149:
[----:B------:R-:W-:Y:S05]  /*4180*/  BSYNC B1 ;  /* 0x0000000000017941 */ /* 0x000fea0003800000 */
.L_x_148:
[----:B0-----:R-:W-:Y:S01]  /*4190*/  @!P5 IMAD R7, R48, R89, R88 ;  /* 0x000000593007d224 */ /* 0x001fe200078e0258 */
[----:B------:R-:W-:Y:S04]  /*41a0*/  BSSY B1, `(.L_x_150) ;  /* 0x0000006000017945 */ /* 0x000fe80003800000 */
[----:B------:R0:W-:Y:S01]  /*41b0*/  @!P5 STG.E.U8 desc[UR36][R8.64+0x30], R7 ;  /* 0x000030070800d986 */ /* 0x0001e2000c101124 */
[----:B------:R-:W-:Y:S05]  /*41c0*/  @P1 BRA `(.L_x_151) ;  /* 0x00000000000c1947 */ /* 0x000fea0003800000 */
[----:B--2---:R-:W0:Y:S02]  /*41d0*/  LDG.E.U8 R91, desc[UR36][R4.64+0x31] ;  /* 0x00003124045b7981 */ /* 0x004e24000c1e1100 */
[----:B0-----:R-:W-:-:S05]  /*41e0*/  PRMT R7, R91, 0x8880, RZ ;  /* 0x000088805b077816 */ /* 0x001fca00000000ff */
[----:B------:R-:W-:-:S07]  /*41f0*/  IMAD R88, R7, R90, RZ ;  /* 0x0000005a07587224 */ /* 0x000fce00078e02ff */
.L_x_151:
[----:B------:R-:W-:Y:S05]  /*4200*/  BSYNC B1 ;  /* 0x0000000000017941 */ /* 0x000fea0003800000 */
.L_x_150:
[----:B------:R-:W-:Y:S01]  /*4210*/  ISETP.LT.OR P4, PT, R3, 0x31, !P0 ;  /* 0x000000310300780c */ /* 0x000fe20004781670 */
[----:B------:R-:W-:Y:S01]  /*4220*/  @!P1 IMAD R49, R49, R89, R88 ;  /* 0x0000005931319224 */ /* 0x000fe200078e0258 */
[----:B------:R-:W-:Y:S01]  /*4230*/  BSSY B1, `(.L_x_152) ;  /* 0x000000a000017945 */ /* 0x000fe20003800000 */
[C---:B------:R-:W-:Y:S02]  /*4240*/  ISETP.LT.OR P3, PT, R3.reuse, 0x32, !P0 ;  /* 0x000000320300780c */ /* 0x040fe40004761670 */
        /* <DEDUP_REMOVED lines=8> */
.L_x_153:
[----:B------:R-:W-:Y:S05]  /*42d0*/  BSYNC B1 ;  /* 0x0000000000017941 */ /* 0x000fea0003800000 */
.L_x_152:
[----:B0-----:R-:W-:Y:S01]  /*42e0*/  @!P4 IMAD R7, R50, R89, R88 ;  /* 0x000000593207c224 */ /* 0x001fe200078e0258 */
[----:B------:R-:W-:Y:S04]  /*42f0*/  BSSY B1, `(.L_x_154) ;  /* 0x0000006000017945 */ /* 0x000fe80003800000 */
[----:B------:R0:W-:Y:S01]  /*4300*/  @!P4 STG.E.U8 desc[UR36][R10.64+0x30], R7 ;  /* 0x000030070a00c986 */ /* 0x0001e2000c101124 */
[----:B------:R-:W-:Y:S05]  /*4310*/  @P3 BRA `(.L_x_155) ;  /* 0x00000000000c3947 */ /* 0x000fea0003800000 */
[----:B--2---:R-:W0:Y:S02]  /*4320*/  LDG.E.U8 R91, desc[UR36][R12.64+0x31] ;  /* 0x000031240c5b7981 */ /* 0x004e24000c1e1100 */
[----:B0-----:R-:W-:-:S05]  /*4330*/  PRMT R7, R91, 0x8880, RZ ;  /* 0x000088805b077816 */ /* 0x001fca00000000ff */
[----:B------:R-:W-:-:S07]  /*4340*/  IMAD R88, R7, R90, RZ ;  /* 0x0000005a07587224 */ /* 0x000fce00078e02ff */
.L_x_155:
[----:B------:R-:W-:Y:S05]  /*4350*/  BSYNC B1 ;  /* 0x0000000000017941 */ /* 0x000fea0003800000 */
.L_x_154:
[----:B------:R-:W-:Y:S01]  /*4360*/  @!P3 IMAD R51, R51, R89, R88 ;  /* 0x000000593333b224 */ /* 0x000fe200078e0258 */
[----:B------:R-:W-:Y:S04]  /*4370*/  BSSY B1, `(.L_x_156) ;  /* 0x0000006000017945 */ /* 0x000fe80003800000 */
[----:B------:R0:W-:Y:S01]  /*4380*/  @!P3 STG.E.U8 desc[UR36][R10.64+0x31], R51 ;  /* 0x000031330a00b986 */ /* 0x0001e2000c101124 */
[----:B------:R-:W-:Y:S05]  /*4390*/  @P1 BRA `(.L_x_157) ;  /* 0x00000000000c1947 */ /* 0x000fea0003800000 */
[----:B--2---:R-:W0:Y:S02]  /*43a0*/  LDG.E.U8 R91, desc[UR36][R4.64+0x38] ;  /* 0x00003824045b7981 */ /* 0x004e24000c1e1100 */
[----:B0-----:R-:W-:-:S05]  /*43b0*/  PRMT R7, R91, 0x8880, RZ ;  /* 0x000088805b077816 */ /* 0x001fca00000000ff */
[----:B------:R-:W-:-:S07]  /*43c0*/  IMAD R88, R7, R90, RZ ;  /* 0x0000005a07587224 */ /* 0x000fce00078e02ff */
.L_x_157:
[----:B------:R-:W-:Y:S05]  /*43d0*/  BSYNC B1 ;  /* 0x0000000000017941 */ /* 0x000fea0003800000 */
.L_x_156:
[----:B0-----:R-:W-:Y:S01]  /*43e0*/  @!P1 IMAD R7, R52, R89, R88 ;  /* 0x0000005934079224 */ /* 0x001fe200078e0258 */
[----:B------:R-:W-:Y:S04]  /*43f0*/  BSSY B1, `(.L_x_158) ;  /* 0x0000006000017945 */ /* 0x000fe80003800000 */
[----:B------:R0:W-:Y:S01]  /*4400*/  @!P1 STG.E.U8 desc[UR36][R8.64+0x38], R7 ;  /* 0x0000380708009986 */ /* 0x0001e2000c101124 */
[----:B------:R-:W-:Y:S05]  /*4410*/  @P2 BRA `(.L_x_159) ;  /* 0x00000000000c2947 */ /* 0x000fea0003800000 */
[----:B--2---:R-:W0:Y:S02]  /*4420*/  LDG.E.U8 R91, desc[UR36][R4.64+0x39] ;  /* 0x00003924045b7981 */ /* 0x004e24000c1e1100 */
[----:B0-----:R-:W-:-:S05]  /*4430*/  PRMT R7, R91, 0x8880, RZ ;  /* 0x000088805b077816 */ /* 0x001fca00000000ff */
[----:B------:R-:W-:-:S07]  /*4440*/  IMAD R88, R7, R90, RZ ;  /* 0x0000005a07587224 */ /* 0x000fce00078e02ff */
.L_x_159:
[----:B------:R-:W-:Y:S05]  /*4450*/  BSYNC B1 ;  /* 0x0000000000017941 */ /* 0x000fea0003800000 */
.L_x_158:
[----:B------:R-:W-:Y:S01]  /*4460*/  @!P2 IMAD R53, R53, R89, R88 ;  /* 0x000000593535a224 */ /* 0x000fe200078e0258 */
[----:B------:R-:W-:Y:S04]  /*4470*/  BSSY B1, `(.L_x_160) ;  /* 0x0000006000017945 */ /* 0x000fe80003800000 */
[----:B------:R0:W-:Y:S01]  /*4480*/  @!P2 STG.E.U8 desc[UR36][R8.64+0x39], R53 ;  /* 0x000039350800a986 */ /* 0x0001e2000c101124 */
[----:B------:R-:W-:Y:S05]  /*4490*/  @P5 BRA `(.L_x_161) ;  /* 0x00000000000c5947 */ /* 0x000fea0003800000 */
[----:B--2---:R-:W2:Y:S02]  /*44a0*/  LDG.E.U8 R91, desc[UR36][R12.64+0x38] ;  /* 0x000038240c5b7981 */ /* 0x004ea4000c1e1100 */
[----:B--2---:R-:W-:-:S05]  /*44b0*/  PRMT R5, R91, 0x8880, RZ ;  /* 0x000088805b057816 */ /* 0x004fca00000000ff */
[----:B------:R-:W-:-:S07]  /*44c0*/  IMAD R88, R5, R90, RZ ;  /* 0x0000005a05587224 */ /* 0x000fce00078e02ff */
.L_x_161:
[----:B------:R-:W-:Y:S05]  /*44d0*/  BSYNC B1 ;  /* 0x0000000000017941 */ /* 0x000fea0003800000 */
.L_x_160:
[----:B------:R-:W-:Y:S01]  /*44e0*/  @!P5 IMAD R5, R54, R89, R88 ;  /* 0x000000593605d224 */ /* 0x000fe200078e0258 */
[----:B------:R-:W-:Y:S01]  /*44f0*/  ISETP.LT.OR P0, PT, R3, 0x3a, !P0 ;  /* 0x0000003a0300780c */ /* 0x000fe20004701670 */
[----:B------:R-:W-:Y:S03]  /*4500*/  BSSY B1, `(.L_x_162) ;  /* 0x0000006000017945 */ /* 0x000fe60003800000 */
[----:B------:R0:W-:Y:S09]  /*4510*/  @!P5 STG.E.U8 desc[UR36][R10.64+0x38], R5 ;  /* 0x000038050a00d986 */ /* 0x0001f2000c101124 */
[----:B------:R-:W-:Y:S05]  /*4520*/  @P0 BRA `(.L_x_163) ;  /* 0x00000000000c0947 */ /* 0x000fea0003800000 */
[----:B--2---:R-:W2:Y:S02]  /*4530*/  LDG.E.U8 R91, desc[UR36][R12.64+0x39] ;  /* 0x000039240c5b7981 */ /* 0x004ea4000c1e1100 */
[----:B--2---:R-:W-:-:S05]  /*4540*/  PRMT R3, R91, 0x8880, RZ ;  /* 0x000088805b037816 */ /* 0x004fca00000000ff */
[----:B------:R-:W-:-:S07]  /*4550*/  IMAD R88, R3, R90, RZ ;  /* 0x0000005a03587224 */ /* 0x000fce00078e02ff */
.L_x_163:
[----:B------:R-:W-:Y:S05]  /*4560*/  BSYNC B1 ;  /* 0x0000000000017941 */ /* 0x000fea0003800000 */
.L_x_162:
[----:B------:R-:W-:Y:S01]  /*4570*/  IMAD R55, R55, R89, R88 ;  /* 0x0000005937377224 */ /* 0x000fe200078e0258 */
[----:B------:R-:W-:Y:S06]  /*4580*/  @P0 BRA `(.L_x_164) ;  /* 0x0000000c00180947 */ /* 0x000fec0003800000 */
[----:B------:R0:W-:Y:S01]  /*4590*/  STG.E.U8 desc[UR36][R10.64+0x39], R55 ;  /* 0x000039370a007986 */ /* 0x0001e2000c101124 */
[----:B------:R-:W-:Y:S05]  /*45a0*/  BRA `(.L_x_164) ;  /* 0x0000000c00107947 */ /* 0x000fea0003800000 */
.L_x_35:
[C---:B------:R-:W-:Y:S02]  /*45b0*/  ISETP.GE.AND P2, PT, R102.reuse, 0x1, PT ;  /* 0x000000016600780c */ /* 0x040fe40003f46270 */
[----:B------:R-:W-:Y:S02]  /*45c0*/  ISETP.GE.AND P1, PT, R102, 0x9, PT ;  /* 0x000000096600780c */ /* 0x000fe40003f26270 */
[C---:B------:R-:W-:Y:S02]  /*45d0*/  ISETP.LT.OR P4, PT, R3.reuse, 0x1, !P2 ;  /* 0x000000010300780c */ /* 0x040fe40005781670 */
[C---:B------:R-:W-:Y:S02]  /*45e0*/  ISETP.LT.OR P5, PT, R3.reuse, 0x2, !P2 ;  /* 0x000000020300780c */ /* 0x040fe400057a1670 */
[C---:B------:R-:W-:Y:S02]  /*45f0*/  ISETP.LT.OR P0, PT, R3.reuse, 0x1, !P1 ;  /* 0x000000010300780c */ /* 0x040fe40004f01670 */
[----:B------:R-:W-:-:S07]  /*4600*/  ISETP.LT.OR P3, PT, R3, 0x2, !P1 ;  /* 0x000000020300780c */ /* 0x000fce0004f61670 */
[-C--:B------:R-:W-:Y:S02]  /*4610*/  @!P4 IMAD R5, R56, R89.reuse, RZ ;  /* 0x000000593805c224 */ /* 0x080fe400078e02ff */
[-C--:B------:R-:W-:Y:S02]  /*4620*/  @!P5 IMAD R57, R57, R89.reuse, RZ ;  /* 0x000000593939d224 */ /* 0x080fe400078e02ff */
[-C--:B------:R-:W-:Y:S01]  /*4630*/  @!P0 IMAD R13, R58, R89.reuse, RZ ;  /* 0x000000593a0d8224 */ /* 0x080fe200078e02ff */
[----:B------:R0:W-:Y:S01]  /*4640*/  @!P4 STG.E.U8 desc[UR36][R94.64], R5 ;  /* 0x000000055e00c986 */ /* 0x0001e2000c101124 */
[----:B------:R-:W-:Y:S01]  /*4650*/  ISETP.LT.OR P4, PT, R3, 0x9, !P2 ;  /* 0x000000090300780c */ /* 0x000fe20005781670 */
[----:B------:R-:W-:Y:S02]  /*4660*/  @!P3 IMAD R59, R59, R89, RZ ;  /* 0x000000593b3bb224 */ /* 0x000fe400078e02ff */
[----:B------:R-:W-:Y:S01]  /*4670*/  @!P5 STG.E.U8 desc[UR36][R94.64+0x1], R57 ;  /* 0x000001395e00d986 */ /* 0x000fe2000c101124 */
[----:B------:R-:W-:-:S03]  /*4680*/  ISETP.LT.OR P5, PT, R3, 0xa, !P2 ;  /* 0x0000000a0300780c */ /* 0x000fc600057a1670 */
[----:B------:R1:W-:Y:S01]  /*4690*/  @!P0 STG.E.U8 desc[UR36][R6.64], R13 ;  /* 0x0000000d06008986 */ /* 0x0003e2000c101124 */
[----:B------:R-:W-:-:S03]  /*46a0*/  ISETP.LT.OR P0, PT, R3, 0x9, !P1 ;  /* 0x000000090300780c */ /* 0x000fc60004f01670 */
[----:B------:R-:W-:Y:S01]  /*46b0*/  @!P3 STG.E.U8 desc[UR36][R6.64+0x1], R59 ;  /* 0x0000013b0600b986 */ /* 0x000fe2000c101124 */
[----:B------:R-:W-:Y:S01]  /*46c0*/  ISETP.LT.OR P3, PT, R3, 0xa, !P1 ;  /* 0x0000000a0300780c */ /* 0x000fe20004f61670 */
[----:B------:R-:W-:-:S04]  /*46d0*/  @!P4 IMAD R15, R60, R89, RZ ;  /* 0x000000593c0fc224 */ /* 0x000fc800078e02ff */
[-C--:B------:R-:W-:Y:S01]  /*46e0*/  @!P5 IMAD R61, R61, R89.reuse, RZ ;  /* 0x000000593d3dd224 */ /* 0x080fe200078e02ff */
[----:B------:R3:W-:Y:S01]  /*46f0*/  @!P4 STG.E.U8 desc[UR36][R94.64+0x8], R15 ;  /* 0x0000080f5e00c986 */ /* 0x0007e2000c101124 */
[C---:B------:R-:W-:Y:S02]  /*4700*/  ISETP.LT.OR P4, PT, R3.reuse, 0x11, !P2 ;  /* 0x000000110300780c */ /* 0x040fe40005781670 */
[-C--:B0-----:R-:W-:Y:S01]  /*4710*/  @!P0 IMAD R5, R62, R89.reuse, RZ ;  /* 0x000000593e058224 */ /* 0x081fe200078e02ff */
[----:B------:R-:W-:Y:S01]  /*4720*/  @!P5 STG.E.U8 desc[UR36][R94.64+0x9], R61 ;  /* 0x0000093d5e00d986 */ /* 0x000fe2000c101124 */
[----:B------:R-:W-:Y:S02]  /*4730*/  ISETP.LT.OR P5, PT, R3, 0x12, !P2 ;  /* 0x000000120300780c */ /* 0x000fe400057a1670 */
[----:B------:R-:W-:Y:S01]  /*4740*/  @!P3 IMAD R63, R63, R89, RZ ;  /* 0x000000593f3fb224 */ /* 0x000fe200078e02ff */
[----:B------:R0:W-:Y:S01]  /*4750*/  @!P0 STG.E.U8 desc[UR36][R6.64+0x8], R5 ;  /* 0x0000080506008986 */ /* 0x0001e2000c101124 */
[----:B------:R-:W-:-:S03]  /*4760*/  ISETP.LT.OR P0, PT, R3, 0x11, !P1 ;  /* 0x000000110300780c */ /* 0x000fc60004f01670 */
[----:B------:R-:W-:Y:S01]  /*4770*/  @!P3 STG.E.U8 desc[UR36][R6.64+0x9], R63 ;  /* 0x0000093f0600b986 */ /* 0x000fe2000c101124 */
[----:B------:R-:W-:Y:S01]  /*4780*/  ISETP.LT.OR P3, PT, R3, 0x12, !P1 ;  /* 0x000000120300780c */ /* 0x000fe20004f61670 */
[----:B-1----:R-:W-:-:S04]  /*4790*/  @!P4 IMAD R13, R64, R89, RZ ;  /* 0x00000059400dc224 */ /* 0x002fc800078e02ff */
[-C--:B------:R-:W-:Y:S01]  /*47a0*/  @!P5 IMAD R65, R65, R89.reuse, RZ ;  /* 0x000000594141d224 */ /* 0x080fe200078e02ff */
[----:B------:R1:W-:Y:S01]  /*47b0*/  @!P4 STG.E.U8 desc[UR36][R94.64+0x10], R13 ;  /* 0x0000100d5e00c986 */ /* 0x0003e2000c101124 */
[C---:B------:R-:W-:Y:S02]  /*47c0*/  ISETP.LT.OR P4, PT, R3.reuse, 0x19, !P2 ;  /* 0x000000190300780c */ /* 0x040fe40005781670 */
[-C--:B---3--:R-:W-:Y:S01]  /*47d0*/  @!P0 IMAD R15, R66, R89.reuse, RZ ;  /* 0x00000059420f8224 */ /* 0x088fe200078e02ff */
[----:B------:R-:W-:Y:S01]  /*47e0*/  @!P5 STG.E.U8 desc[UR36][R94.64+0x11], R65 ;  /* 0x000011415e00d986 */ /* 0x000fe2000c101124 */
[----:B------:R-:W-:Y:S02]  /*47f0*/  ISETP.LT.OR P5, PT, R3, 0x1a, !P2 ;  /* 0x0000001a0300780c */ /* 0x000fe400057a1670 */
[----:B------:R-:W-:Y:S01]  /*4800*/  @!P3 IMAD R67, R67, R89, RZ ;  /* 0x000000594343b224 */ /* 0x000fe200078e02ff */
[----:B------:R3:W-:Y:S01]  /*4810*/  @!P0 STG.E.U8 desc[UR36][R6.64+0x10], R15 ;  /* 0x0000100f06008986 */ /* 0x0007e2000c101124 */
[----:B------:R-:W-:-:S03]  /*4820*/  ISETP.LT.OR P0, PT, R3, 0x19, !P1 ;  /* 0x000000190300780c */ /* 0x000fc60004f01670 */
[----:B------:R-:W-:Y:S01]  /*4830*/  @!P3 STG.E.U8 desc[UR36][R6.64+0x11], R67 ;  /* 0x000011430600b986 */ /* 0x000fe2000c101124 */
[----:B------:R-:W-:Y:S01]  /*4840*/  ISETP.LT.OR P3, PT, R3, 0x1a, !P1 ;  /* 0x0000001a0300780c */ /* 0x000fe20004f61670 */
[----:B0-----:R-:W-:-:S04]  /*4850*/  @!P4 IMAD R5, R68, R89, RZ ;  /* 0x000000594405c224 */ /* 0x001fc800078e02ff */
[-C--:B------:R-:W-:Y:S01]  /*4860*/  @!P5 IMAD R69, R69, R89.reuse, RZ ;  /* 0x000000594545d224 */ /* 0x080fe200078e02ff */
[----:B------:R0:W-:Y:S01]  /*4870*/  @!P4 STG.E.U8 desc[UR36][R94.64+0x18], R5 ;  /* 0x000018055e00c986 */ /* 0x0001e2000c101124 */
[C---:B------:R-:W-:Y:S02]  /*4880*/  ISETP.LT.OR P4, PT, R3.reuse, 0x21, !P2 ;  /* 0x000000210300780c */ /* 0x040fe40005781670 */
[-C--:B-1----:R-:W-:Y:S01]  /*4890*/  @!P0 IMAD R13, R70, R89.reuse, RZ ;  /* 0x00000059460d8224 */ /* 0x082fe200078e02ff */
[----:B------:R-:W-:Y:S01]  /*48a0*/  @!P5 STG.E.U8 desc[UR36][R94.64+0x19], R69 ;  /* 0x000019455e00d986 */ /* 0x000fe2000c101124 */
[----:B------:R-:W-:Y:S02]  /*48b0*/  ISETP.LT.OR P5, PT, R3, 0x22, !P2 ;  /* 0x000000220300780c */ /* 0x000fe400057a1670 */
[----:B------:R-:W-:Y:S01]  /*48c0*/  @!P3 IMAD R71, R71, R89, RZ ;  /* 0x000000594747b224 */ /* 0x000fe200078e02ff */
[----:B------:R1:W-:Y:S01]  /*48d0*/  @!P0 STG.E.U8 desc[UR36][R6.64+0x18], R13 ;  /* 0x0000180d06008986 */ /* 0x0003e2000c101124 */
[----:B------:R-:W-:-:S03]  /*48e0*/  ISETP.LT.OR P0, PT, R3, 0x21, !P1 ;  /* 0x000000210300780c */ /* 0x000fc60004f01670 */
[----:B------:R-:W-:Y:S01]  /*48f0*/  @!P3 STG.E.U8 desc[UR36][R6.64+0x19], R71 ;  /* 0x000019470600b986 */ /* 0x000fe2000c101124 */
[----:B------:R-:W-:Y:S01]  /*4900*/  ISETP.LT.OR P3, PT, R3, 0x22, !P1 ;  /* 0x000000220300780c */ /* 0x000fe20004f61670 */
[----:B---3--:R-:W-:-:S04]  /*4910*/  @!P4 IMAD R15, R72, R89, RZ ;  /* 0x00000059480fc224 */ /* 0x008fc800078e02ff */
        /* <DEDUP_REMOVED lines=32> */
[----:B------:R-:W-:-:S02]  /*4b20*/  ISETP.GE.AND P0, PT, R102, 0x81, PT ;  /* 0x000000816600780c */ /* 0x000fc40003f06270 */
[C---:B------:R-:W-:Y:S01]  /*4b30*/  ISETP.LT.OR P5, PT, R3.reuse, 0x39, !P1 ;  /* 0x000000390300780c */ /* 0x040fe20004fa1670 */
[----:B------:R-:W-:Y:S01]  /*4b40*/  @!P3 STG.E.U8 desc[UR36][R6.64+0x31], R83 ;  /* 0x000031530600b986 */ /* 0x000fe2000c101124 */
[C---:B------:R-:W-:Y:S01]  /*4b50*/  ISETP.LT.OR P1, PT, R3.reuse, 0x3a, !P1 ;  /* 0x0000003a0300780c */ /* 0x040fe20004f21670 */
[----:B---3--:R-:W-:Y:S01]  /*4b60*/  @!P4 IMAD R15, R84, R89, RZ ;  /* 0x00000059540fc224 */ /* 0x008fe200078e02ff */
[----:B------:R-:W-:-:S03]  /*4b70*/  ISETP.LT.OR P3, PT, R3, 0x1, !P0 ;  /* 0x000000010300780c */ /* 0x000fc60004761670 */
[----:B------:R-:W-:Y:S01]  /*4b80*/  @!P2 IMAD R85, R85, R89, RZ ;  /* 0x000000595555a224 */ /* 0x000fe200078e02ff */
[----:B------:R-:W-:Y:S01]  /*4b90*/  @!P4 STG.E.U8 desc[UR36][R94.64+0x38], R15 ;  /* 0x0000380f5e00c986 */ /* 0x000fe2000c101124 */
[----:B------:R-:W-:-:S03]  /*4ba0*/  ISETP.LT.OR P4, PT, R3, 0x2, !P0 ;  /* 0x000000020300780c */ /* 0x000fc60004781670 */
[----:B------:R-:W-:Y:S01]  /*4bb0*/  @!P2 STG.E.U8 desc[UR36][R94.64+0x39], R85 ;  /* 0x000039555e00a986 */ /* 0x000fe2000c101124 */
[-C--:B0-----:R-:W-:Y:S01]  /*4bc0*/  @!P5 IMAD R5, R86, R89.reuse, RZ ;  /* 0x000000595605d224 */ /* 0x081fe200078e02ff */
[----:B------:R-:W-:Y:S01]  /*4bd0*/  ISETP.GE.AND P2, PT, R102, 0x89, PT ;  /* 0x000000896600780c */ /* 0x000fe20003f46270 */
[-C--:B------:R-:W-:Y:S02]  /*4be0*/  @!P1 IMAD R87, R87, R89.reuse, RZ ;  /* 0x0000005957579224 */ /* 0x080fe400078e02ff */
[----:B-1----:R-:W-:Y:S01]  /*4bf0*/  @!P3 IMAD R13, R24, R89, RZ ;  /* 0x00000059180db224 */ /* 0x002fe200078e02ff */
[----:B------:R0:W-:Y:S01]  /*4c00*/  @!P5 STG.E.U8 desc[UR36][R6.64+0x38], R5 ;  /* 0x000038050600d986 */ /* 0x0001e2000c101124 */
[----:B------:R-:W-:-:S03]  /*4c10*/  ISETP.LT.OR P5, PT, R3, 0x1, !P2 ;  /* 0x000000010300780c */ /* 0x000fc600057a1670 */
[----:B------:R-:W-:Y:S01]  /*4c20*/  @!P4 IMAD R25, R25, R89, RZ ;  /* 0x000000591919c224 */ /* 0x000fe200078e02ff */
[----:B------:R-:W-:Y:S01]  /*4c30*/  @!P1 STG.E.U8 desc[UR36][R6.64+0x39], R87 ;  /* 0x0000395706009986 */ /* 0x000fe2000c101124 */
[----:B------:R-:W-:-:S03]  /*4c40*/  ISETP.LT.OR P1, PT, R3, 0x2, !P2 ;  /* 0x000000020300780c */ /* 0x000fc60005721670 */
[----:B------:R-:W-:Y:S01]  /*4c50*/  @!P3 STG.E.U8 desc[UR36][R8.64], R13 ;  /* 0x0000000d0800b986 */ /* 0x000fe2000c101124 */
[----:B------:R-:W-:-:S03]  /*4c60*/  ISETP.LT.OR P3, PT, R3, 0x9, !P0 ;  /* 0x000000090300780c */ /* 0x000fc60004761670 */
[----:B------:R-:W-:Y:S01]  /*4c70*/  @!P4 STG.E.U8 desc[UR36][R8.64+0x1], R25 ;  /* 0x000001190800c986 */ /* 0x000fe2000c101124 */
[----:B------:R-:W-:Y:S01]  /*4c80*/  ISETP.LT.OR P4, PT, R3, 0xa, !P0 ;  /* 0x0000000a0300780c */ /* 0x000fe20004781670 */
[----:B0-----:R-:W-:-:S04]  /*4c90*/  @!P5 IMAD R5, R26, R89, RZ ;  /* 0x000000591a05d224 */ /* 0x001fc800078e02ff */
[-C--:B------:R-:W-:Y:S01]  /*4ca0*/  @!P1 IMAD R27, R27, R89.reuse, RZ ;  /* 0x000000591b1b9224 */ /* 0x080fe200078e02ff */
[----:B------:R0:W-:Y:S01]  /*4cb0*/  @!P5 STG.E.U8 desc[UR36][R10.64], R5 ;  /* 0x000000050a00d986 */ /* 0x0001e2000c101124 */
[C---:B------:R-:W-:Y:S02]  /*4cc0*/  ISETP.LT.OR P5, PT, R3.reuse, 0x9, !P2 ;  /* 0x000000090300780c */ /* 0x040fe400057a1670 */
[-C--:B------:R-:W-:Y:S01]  /*4cd0*/  @!P3 IMAD R15, R28, R89.reuse, RZ ;  /* 0x000000591c0fb224 */ /* 0x080fe200078e02ff */
[----:B------:R-:W-:Y:S01]  /*4ce0*/  @!P1 STG.E.U8 desc[UR36][R10.64+0x1], R27 ;  /* 0x0000011b0a009986 */ /* 0x000fe2000c101124 */
[----:B------:R-:W-:Y:S02]  /*4cf0*/  ISETP.LT.OR P1, PT, R3, 0xa, !P2 ;  /* 0x0000000a0300780c */ /* 0x000fe40005721670 */
[----:B------:R-:W-:Y:S01]  /*4d00*/  @!P4 IMAD R29, R29, R89, RZ ;  /* 0x000000591d1dc224 */ /* 0x000fe200078e02ff */
        /* <DEDUP_REMOVED lines=40> */
[----:B-1----:R-:W-:-:S04]  /*4f90*/  @!P5 IMAD R13, R42, R89, RZ ;  /* 0x000000592a0dd224 */ /* 0x002fc800078e02ff */
        /* <DEDUP_REMOVED lines=12> */
[----:B------:R-:W-:-:S04]  /*5060*/  @!P1 IMAD R7, R46, R89, RZ ;  /* 0x000000592e079224 */ /* 0x000fc800078e02ff */
[-C--:B------:R-:W-:Y:S01]  /*5070*/  @!P3 IMAD R47, R47, R89.reuse, RZ ;  /* 0x000000592f2fb224 */ /* 0x080fe200078e02ff */
[----:B------:R1:W-:Y:S01]  /*5080*/  @!P1 STG.E.U8 desc[UR36][R10.64+0x28], R7 ;  /* 0x000028070a009986 */ /* 0x0003e2000c101124 */
[----:B------:R-:W-:Y:S02]  /*5090*/  ISETP.LT.OR P1, PT, R3, 0x31, !P2 ;  /* 0x000000310300780c */ /* 0x000fe40005721670 */
[----:B------:R-:W-:Y:S01]  /*50a0*/  @!P4 IMAD R49, R49, R89, RZ ;  /* 0x000000593131c224 */ /* 0x000fe200078e02ff */
[----:B------:R3:W-:Y:S01]  /*50b0*/  @!P3 STG.E.U8 desc[UR36][R10.64+0x29], R47 ;  /* 0x0000292f0a00b986 */ /* 0x0007e2000c101124 */
[C---:B------:R-:W-:Y:S02]  /*50c0*/  ISETP.LT.OR P3, PT, R3.reuse, 0x39, !P0 ;  /* 0x000000390300780c */ /* 0x040fe40004761670 */
[C---:B------:R-:W-:Y:S01]  /*50d0*/  ISETP.LT.OR P0, PT, R3.reuse, 0x3a, !P0 ;  /* 0x0000003a0300780c */ /* 0x040fe20004701670 */
[----:B------:R3:W-:Y:S01]  /*50e0*/  @!P4 STG.E.U8 desc[UR36][R8.64+0x31], R49 ;  /* 0x000031310800c986 */ /* 0x0007e2000c101124 */
[----:B------:R-:W-:-:S03]  /*50f0*/  ISETP.LT.OR P4, PT, R3, 0x32, !P2 ;  /* 0x000000320300780c */ /* 0x000fc60005781670 */
[----:B------:R3:W-:Y:S01]  /*5100*/  @!P5 STG.E.U8 desc[UR36][R8.64+0x30], R13 ;  /* 0x0000300d0800d986 */ /* 0x0007e2000c101124 */
[C---:B------:R-:W-:Y:S02]  /*5110*/  ISETP.LT.OR P5, PT, R3.reuse, 0x39, !P2 ;  /* 0x000000390300780c */ /* 0x040fe400057a1670 */
[----:B------:R-:W-:Y:S01]  /*5120*/  ISETP.LT.OR P2, PT, R3, 0x3a, !P2 ;  /* 0x0000003a0300780c */ /* 0x000fe20005741670 */
[-C--:B------:R-:W-:Y:S02]  /*5130*/  @!P1 IMAD R3, R50, R89.reuse, RZ ;  /* 0x0000005932039224 */ /* 0x080fe400078e02ff */
[-C--:B0-----:R-:W-:Y:S02]  /*5140*/  @!P3 IMAD R5, R52, R89.reuse, RZ ;  /* 0x000000593405b224 */ /* 0x081fe400078e02ff */
[-C--:B------:R-:W-:Y:S01]  /*5150*/  @!P0 IMAD R53, R53, R89.reuse, RZ ;  /* 0x0000005935358224 */ /* 0x080fe200078e02ff */
[----:B------:R3:W-:Y:S01]  /*5160*/  @!P1 STG.E.U8 desc[UR36][R10.64+0x30], R3 ;  /* 0x000030030a009986 */ /* 0x0007e2000c101124 */
[----:B------:R-:W-:-:S04]  /*5170*/  @!P4 IMAD R51, R51, R89, RZ ;  /* 0x000000593333c224 */ /* 0x000fc800078e02ff */
[-C--:B-1----:R-:W-:Y:S01]  /*5180*/  @!P5 IMAD R7, R54, R89.reuse, RZ ;  /* 0x000000593607d224 */ /* 0x082fe200078e02ff */
[----:B------:R3:W-:Y:S01]  /*5190*/  @!P4 STG.E.U8 desc[UR36][R10.64+0x31], R51 ;  /* 0x000031330a00c986 */ /* 0x0007e2000c101124 */
[----:B------:R-:W-:-:S03]  /*51a0*/  @!P2 IMAD R55, R55, R89, RZ ;  /* 0x000000593737a224 */ /* 0x000fc600078e02ff */
[----:B------:R3:W-:Y:S04]  /*51b0*/  @!P3 STG.E.U8 desc[UR36][R8.64+0x38], R5 ;  /* 0x000038050800b986 */ /* 0x0007e8000c101124 */
[----:B------:R3:W-:Y:S04]  /*51c0*/  @!P0 STG.E.U8 desc[UR36][R8.64+0x39], R53 ;  /* 0x0000393508008986 */ /* 0x0007e8000c101124 */
[----:B------:R3:W-:Y:S04]  /*51d0*/  @!P5 STG.E.U8 desc[UR36][R10.64+0x38], R7 ;  /* 0x000038070a00d986 */ /* 0x0007e8000c101124 */
[----:B------:R3:W-:Y:S02]  /*51e0*/  @!P2 STG.E.U8 desc[UR36][R10.64+0x39], R55 ;  /* 0x000039370a00a986 */ /* 0x0007e4000c101124 */
.L_x_164:
[----:B------:R-:W-:Y:S05]  /*51f0*/  BSYNC B0 ;  /* 0x0000000000007941 */ /* 0x000fea0003800000 */
.L_x_34:
[----:B------:R-:W-:Y:S01]  /*5200*/  ULDC UR4, c[0x0][0xc] ;  /* 0x0000030000047ab9 */ /* 0x000fe20000000800 */
[----:B------:R-:W-:Y:S01]  /*5210*/  ULDC UR5, c[0x0][0x10] ;  /* 0x0000040000057ab9 */ /* 0x000fe20000000800 */
[----:B---3--:R-:W3:Y:S01]  /*5220*/  LDC R3, c[0x0][0x14] ;  /* 0x00000500ff037b82 */ /* 0x008ee20000000800 */
[----:B------:R-:W-:Y:S01]  /*5230*/  UIMAD.WIDE.U32 UR4, UR4, UR5, URZ ;  /* 0x00000005040472a5 */ /* 0x000fe2000f8e003f */
[----:B------:R-:W-:Y:S02]  /*5240*/  IMAD.MOV.U32 R93, RZ, RZ, -0x1 ;  /* 0xffffffffff5d7424 */ /* 0x000fe400078e00ff */
[----:B------:R-:W-:-:S03]  /*5250*/  IMAD.MOV.U32 R88, RZ, RZ, -0x1 ;  /* 0xffffffffff587424 */ /* 0x000fc600078e00ff */
[----:B---3--:R-:W-:-:S04]  /*5260*/  IMAD.WIDE.U32 R16, R3, UR4, R16 ;  /* 0x0000000403107c25 */ /* 0x008fc8000f8e0010 */
[----:B------:R-:W-:Y:S01]  /*5270*/  IMAD R3, R3, UR5, RZ ;  /* 0x0000000503037c24 */ /* 0x000fe2000f8e02ff */
[----:B------:R-:W-:Y:S02]  /*5280*/  ULDC.64 UR4, c[0x0][0x650] ;  /* 0x0001940000047ab9 */ /* 0x000fe40000000a00 */
[----:B------:R-:W-:Y:S01]  /*5290*/  ISETP.GE.U32.AND P0, PT, R16, UR4, PT ;  /* 0x0000000410007c0c */ /* 0x000fe2000bf06070 */
[--C-:B------:R-:W-:Y:S01]  /*52a0*/  IMAD.IADD R17, R17, 0x1, R3.reuse ;  /* 0x0000000111117824 */ /* 0x100fe200078e0203 */
[----:B------:R-:W-:-:S04]  /*52b0*/  PRMT R3, RZ, 0x7610, R3 ;  /* 0x00007610ff037816 */ /* 0x000fc80000000003 */
[----:B------:R-:W-:-:S13]  /*52c0*/  ISETP.GE.U32.AND.EX P0, PT, R17, UR5, PT, P0 ;  /* 0x0000000511007c0c */ /* 0x000fda000bf06100 */
[----:B------:R-:W-:Y:S05]  /*52d0*/  @P0 BRA `(.L_x_165) ;  /* 0x0000000400640947 */ /* 0x000fea0003800000 */
[----:B------:R-:W3:Y:S01]  /*52e0*/  S2R R12, SR_CTAID.X ;  /* 0x00000000000c7919 */ /* 0x000ee20000002500 */
[----:B0-----:R-:W0:Y:S01]  /*52f0*/  LDC.64 R10, c[0x0][0x628] ;  /* 0x00018a00ff0a7b82 */ /* 0x001e220000000a00 */
[----:B------:R-:W-:Y:S01]  /*5300*/  ULDC UR4, c[0x0][0x150] ;  /* 0x0000540000047ab9 */ /* 0x000fe20000000800 */
[----:B------:R-:W-:Y:S01]  /*5310*/  IMAD.MOV.U32 R8, RZ, RZ, R16 ;  /* 0x000000ffff087224 */ /* 0x000fe200078e0010 */
[----:B------:R-:W0:Y:S01]  /*5320*/  S2R R24, SR_CTAID.Y ;  /* 0x0000000000187919 */ /* 0x000e220000002600 */
[----:B------:R-:W-:-:S04]  /*5330*/  IMAD.MOV.U32 R9, RZ, RZ, R17 ;  /* 0x000000ffff097224 */ /* 0x000fc800078e0011 */
[----:B------:R-:W1:Y:S08]  /*5340*/  LDC R21, c[0x0][0x144] ;  /* 0x00005100ff157b82 */ /* 0x000e700000000800 */
[----:B------:R-:W1:Y:S08]  /*5350*/  LDC R0, c[0x0][0x630] ;  /* 0x00018c00ff007b82 */ /* 0x000e700000000800 */
[----:B------:R-:W1:Y:S01]  /*5360*/  LDC.64 R14, c[0x0][0x620] ;  /* 0x00018800ff0e7b82 */ /* 0x000e620000000a00 */
[----:B0-----:R-:W-:-:S04]  /*5370*/  ISETP.NE.U32.AND P0, PT, R10, RZ, PT ;  /* 0x000000ff0a00720c */ /* 0x001fc80003f05070 */
[----:B------:R-:W-:Y:S02]  /*5380*/  ISETP.NE.AND.EX P0, PT, R11, RZ, PT, P0 ;  /* 0x000000ff0b00720c */ /* 0x000fe40003f05300 */
[----:B---3--:R-:W-:-:S05]  /*5390*/  I2FP.F32.U32 R3, R12 ;  /* 0x0000000c00037245 */ /* 0x008fca0000201000 */
[----:B------:R-:W-:-:S04]  /*53a0*/  FMUL R3, R3, UR4 ;  /* 0x0000000403037c20 */ /* 0x000fc80008400000 */
[----:B------:R0:W3:Y:S02]  /*53b0*/  F2I.U32.TRUNC.NTZ R20, R3 ;  /* 0x0000000300147305 */ /* 0x0000e4000020f000 */
[----:B------:R-:W-:Y:S05]  /*53c0*/  @!P0 BRA `(.L_x_166) ;  /* 0x0000000000288947 */ /* 0x000fea0003800000 */
[----:B0-----:R-:W0:Y:S02]  /*53d0*/  LDC R3, c[0x0][0x634] ;  /* 0x00018d00ff037b82 */ /* 0x001e240000000800 */
        /* <DEDUP_REMOVED lines=9> */
.L_x_166:
[----:B------:R-:W2:Y:S01]  /*5470*/  LDC.64 R28, c[0x0][0x640] ;  /* 0x00019000ff1c7b82 */ /* 0x000ea20000000a00 */
[-CC-:B-1----:R-:W-:Y:S01]  /*5480*/  SHF.R.U64 R88, R8, R0.reuse, R9.reuse ;  /* 0x0000000008587219 */ /* 0x182fe20000001209 */
[----:B---3--:R-:W-:Y:S01]  /*5490*/  IMAD.MOV R20, RZ, RZ, -R20 ;  /* 0x000000ffff147224 */ /* 0x008fe200078e0a14 */
[----:B------:R-:W-:Y:S01]  /*54a0*/  SHF.R.U32.HI R0, RZ, R0, R9 ;  /* 0x00000000ff007219 */ /* 0x000fe20000011609 */
[----:B------:R-:W-:Y:S01]  /*54b0*/  ULDC UR4, c[0x0][0x154] ;  /* 0x0000550000047ab9 */ /* 0x000fe20000000800 */
[----:B0-----:R-:W-:Y:S01]  /*54c0*/  IADD3 R3, P0, RZ, -R88, RZ ;  /* 0x80000058ff037210 */ /* 0x001fe20007f1e0ff */
[----:B------:R-:W-:Y:S02]  /*54d0*/  IMAD R21, R21, R20, R12 ;  /* 0x0000001415157224 */ /* 0x000fe400078e020c */
[----:B------:R-:W0:Y:S01]  /*54e0*/  LDC R6, c[0x0][0x618] ;  /* 0x00018600ff067b82 */ /* 0x000e220000000800 */
[----:B------:R-:W-:Y:S02]  /*54f0*/  IMAD.MOV.U32 R7, RZ, RZ, 0x1 ;  /* 0x00000001ff077424 */ /* 0x000fe400078e00ff */
[----:B------:R-:W-:-:S04]  /*5500*/  IMAD.X R5, RZ, RZ, ~R0, P0 ;  /* 0x000000ffff057224 */ /* 0x000fc800000e0e00 */
[-C--:B------:R-:W-:Y:S01]  /*5510*/  IMAD R0, R5, R14.reuse, RZ ;  /* 0x0000000e05007224 */ /* 0x080fe200078e02ff */
[----:B------:R-:W1:Y:S01]  /*5520*/  LDC R8, c[0x0][0x608] ;  /* 0x00018200ff087b82 */ /* 0x000e620000000800 */
[----:B------:R-:W-:-:S04]  /*5530*/  IMAD.WIDE.U32 R4, R3, R14, R16 ;  /* 0x0000000e03047225 */ /* 0x000fc800078e0010 */
[----:B------:R-:W-:Y:S01]  /*5540*/  IMAD R3, R3, R15, R0 ;  /* 0x0000000f03037224 */ /* 0x000fe200078e0200 */
[----:B------:R-:W-:Y:S02]  /*5550*/  I2FP.F32.U32 R0, R24 ;  /* 0x0000001800007245 */ /* 0x000fe40000201000 */
[----:B------:R-:W3:Y:S01]  /*5560*/  LDC R26, c[0x0][0x658] ;  /* 0x00019600ff1a7b82 */ /* 0x000ee20000000800 */
[----:B------:R-:W-:Y:S01]  /*5570*/  IMAD.IADD R3, R5, 0x1, R3 ;  /* 0x0000000105037824 */ /* 0x000fe200078e0203 */
[----:B--2---:R-:W-:Y:S01]  /*5580*/  ISETP.NE.U32.AND P0, PT, R28, RZ, PT ;  /* 0x000000ff1c00720c */ /* 0x004fe20003f05070 */
[----:B------:R-:W-:Y:S01]  /*5590*/  FMUL R0, R0, UR4 ;  /* 0x0000000400007c20 */ /* 0x000fe20008400000 */
[----:B------:R-:W-:Y:S02]  /*55a0*/  IMAD.MOV.U32 R5, RZ, RZ, -0x1 ;  /* 0xffffffffff057424 */ /* 0x000fe400078e00ff */
[----:B------:R-:W-:Y:S01]  /*55b0*/  ISETP.NE.AND.EX P0, PT, R29, RZ, PT, P0 ;  /* 0x000000ff1d00720c */ /* 0x000fe20003f05300 */
[----:B------:R2:W2:Y:S01]  /*55c0*/  F2I.U32.TRUNC.NTZ R13, R0 ;  /* 0x00000000000d7305 */ /* 0x0004a2000020f000 */
[----:B------:R-:W2:Y:S01]  /*55d0*/  LDC R15, c[0x0][0x148] ;  /* 0x00005200ff0f7b82 */ /* 0x000ea20000000800 */
[----:B0-----:R-:W-:-:S02]  /*55e0*/  SHF.R.U64 R12, R4, R6, R3 ;  /* 0x00000006040c7219 */ /* 0x001fc40000001203 */
[----:B------:R-:W-:-:S05]  /*55f0*/  SHF.R.U32.HI R3, RZ, R6, R3 ;  /* 0x00000006ff037219 */ /* 0x000fca0000011603 */
[----:B------:R-:W0:Y:S01]  /*5600*/  LDC R20, c[0x0][0x600] ;  /* 0x00018000ff147b82 */ /* 0x000e220000000800 */
[-CC-:B-1----:R-:W-:Y:S02]  /*5610*/  SHF.R.U64 R10, R12, R8.reuse, R3.reuse ;  /* 0x000000080c0a7219 */ /* 0x182fe40000001203 */
[----:B------:R-:W-:-:S05]  /*5620*/  SHF.R.U32.HI R3, RZ, R8, R3 ;  /* 0x00000008ff037219 */ /* 0x000fca0000011603 */
[----:B------:R-:W1:Y:S01]  /*5630*/  LDC R27, c[0x0][0x648] ;  /* 0x00019200ff1b7b82 */ /* 0x000e620000000800 */
[-C--:B---3--:R-:W-:Y:S02]  /*5640*/  SHF.L.U32 R4, R5, R26.reuse, RZ ;  /* 0x0000001a05047219 */ /* 0x088fe400000006ff */
[-CC-:B------:R-:W-:Y:S02]  /*5650*/  SHF.R.U64 R14, R10, R26.reuse, R3.reuse ;  /* 0x0000001a0a0e7219 */ /* 0x180fe40000001203 */
[----:B------:R-:W-:Y:S02]  /*5660*/  SHF.R.U32.HI R5, RZ, R26, R3 ;  /* 0x0000001aff057219 */ /* 0x000fe40000011603 */
[----:B------:R-:W-:Y:S01]  /*5670*/  LOP3.LUT R25, RZ, R4, RZ, 0x33, !PT ;  /* 0x00000004ff197212 */ /* 0x000fe200078e33ff */
[----:B------:R-:W3:Y:S01]  /*5680*/  LDC R30, c[0x0][0x638] ;  /* 0x00018e00ff1e7b82 */ /* 0x000ee20000000800 */
[----:B------:R-:W-:Y:S01]  /*5690*/  SHF.L.U32 R26, R7, R26, RZ ;  /* 0x0000001a071a7219 */ /* 0x000fe200000006ff */
[----:B------:R-:W-:-:S06]  /*56a0*/  IMAD.MOV.U32 R4, RZ, RZ, R14 ;  /* 0x000000ffff047224 */ /* 0x000fcc00078e000e */
[----:B------:R-:W0:Y:S01]  /*56b0*/  LDC R31, c[0x0][0x610] ;  /* 0x00018400ff1f7b82 */ /* 0x000e220000000800 */
        /* <DEDUP_REMOVED lines=11> */
.L_x_167:
[----:B------:R-:W-:Y:S01]  /*5770*/  ISETP.NE.AND P0, PT, R2, 0x1, PT ;  /* 0x000000010200780c */ /* 0x000fe20003f05270 */
[----:B0-----:R-:W-:Y:S01]  /*5780*/  VIADD R7, R20, 0xffffffff ;  /* 0xffffffff14077836 */ /* 0x001fe20000000000 */
[----:B-12---:R-:W-:Y:S01]  /*5790*/  SHF.R.U64 R0, R4, R27, R5 ;  /* 0x0000001b04007219 */ /* 0x006fe20000001205 */
[----:B------:R-:W-:Y:S01]  /*57a0*/  IMAD.MOV R13, RZ, RZ, -R13 ;  /* 0x000000ffff0d7224 */ /* 0x000fe200078e0a0d */
[----:B------:R-:W-:Y:S01]  /*57b0*/  LOP3.LUT R5, R10, R25, RZ, 0xc0, !PT ;  /* 0x000000190a057212 */ /* 0x000fe200078ec0ff */
[----:B------:R-:W-:Y:S01]  /*57c0*/  IMAD.MOV.U32 R4, RZ, RZ, 0x1 ;  /* 0x00000001ff047424 */ /* 0x000fe200078e00ff */
[----:B------:R-:W-:Y:S01]  /*57d0*/  LOP3.LUT R12, R12, R7, RZ, 0xc0, !PT ;  /* 0x000000070c0c7212 */ /* 0x000fe200078ec0ff */
[----:B------:R-:W-:Y:S02]  /*57e0*/  IMAD.MOV R3, RZ, RZ, -R0 ;  /* 0x000000ffff037224 */ /* 0x000fe400078e0a00 */
[----:B------:R-:W-:Y:S02]  /*57f0*/  IMAD R0, R26, R0, R5 ;  /* 0x000000001a007224 */ /* 0x000fe400078e0205 */
[----:B---3--:R-:W-:-:S02]  /*5800*/  IMAD R3, R3, R30, R14 ;  /* 0x0000001e03037224 */ /* 0x008fc400078e020e */
[----:B------:R-:W-:Y:S02]  /*5810*/  @P0 IMAD R21, R15, R13, R24 ;  /* 0x0000000d0f150224 */ /* 0x000fe400078e0218 */
[----:B------:R-:W-:Y:S01]  /*5820*/  IMAD R5, R3, R20, R12 ;  /* 0x0000001403057224 */ /* 0x000fe200078e020c */
[----:B------:R-:W-:Y:S01]  /*5830*/  PRMT R3, R4, 0x7610, R3 ;  /* 0x0000761004037816 */ /* 0x000fe20000000003 */
[----:B------:R-:W-:-:S05]  /*5840*/  IMAD R0, R0, R31, R21 ;  /* 0x0000001f00007224 */ /* 0x000fca00078e0215 */
[----:B------:R-:W-:Y:S02]  /*5850*/  SEL R93, R5, R0, !P0 ;  /* 0x00000000055d7207 */ /* 0x000fe40004000000 */
[----:B------:R-:W-:-:S07]  /*5860*/  SEL R0, R0, R5, !P0 ;  /* 0x0000000500007207 */ /* 0x000fce0004000000 */
.L_x_165:
[----:B------:R-:W-:Y:S01]  /*5870*/  LOP3.LUT P0, RZ, R3, 0xff, RZ, 0xc0, !PT ;  /* 0x000000ff03ff7812 */ /* 0x000fe2000780c0ff */
[----:B------:R-:W-:-:S12]  /*5880*/  IMAD.MOV.U32 R92, RZ, RZ, R0 ;  /* 0x000000ffff5c7224 */ /* 0x000fd800078e0000 */
[----:B------:R-:W-:Y:S05]  /*5890*/  @P0 BRA `(.L_x_168) ;  /* 0xffffffb800480947 */ /* 0x000fea000383ffff */
[----:B------:R-:W-:Y:S05]  /*58a0*/  EXIT ;  /* 0x000000000000794d */ /* 0x000fea0003800000 */
.L_x_7:
[----:B0-----:R-:W-:Y:S01]  /*58b0*/  ULDC.64 UR4, c[0x0][0x650] ;  /* 0x0001940000047ab9 */ /* 0x001fe20000000a00 */
        /* <DEDUP_REMOVED lines=25> */
.L_x_170:
[----:B------:R-:W0:Y:S01]  /*5a50*/  LDC.64 R28, c[0x0][0x640] ;  /* 0x00019000ff1c7b82 */ /* 0x000e220000000a00 */
[-CC-:B------:R-:W-:Y:S01]  /*5a60*/  SHF.R.U64 R22, R12, R6.reuse, R13.reuse ;  /* 0x000000060c167219 */ /* 0x180fe2000000120d */
[----:B------:R-:W-:Y:S01]  /*5a70*/  IMAD.MOV.U32 R30, RZ, RZ, 0x1 ;  /* 0x00000001ff1e7424 */ /* 0x000fe200078e00ff */
[----:B------:R-:W-:Y:S02]  /*5a80*/  SHF.R.U32.HI R6, RZ, R6, R13 ;  /* 0x00000006ff067219 */ /* 0x000fe4000001160d */
        /* <DEDUP_REMOVED lines=8> */
[----:B------:R-:W-:Y:S01]  /*5b10*/  IMAD.IADD R9, R9, 0x1, R11 ;  /* 0x0000000109097824 */ /* 0x000fe200078e020b */
[----:B0-----:R-:W-:-:S04]  /*5b20*/  ISETP.NE.U32.AND P0, PT, R28, RZ, PT ;  /* 0x000000ff1c00720c */ /* 0x001fc80003f05070 */
[----:B------:R-:W-:Y:S02]  /*5b30*/  ISETP.NE.AND.EX P0, PT, R29, RZ, PT, P0 ;  /* 0x000000ff1d00720c */ /* 0x000fe40003f05300 */
[----:B------:R-:W0:Y:S01]  /*5b40*/  LDC R20, c[0x0][0x600] ;  /* 0x00018000ff147b82 */ /* 0x000e220000000800 */
[-CC-:B-1----:R-:W-:Y:S01]  /*5b50*/  SHF.R.U64 R14, R8, R10.reuse, R9.reuse ;  /* 0x0000000a080e7219 */ /* 0x182fe20000001209 */
[----:B------:R-:W-:Y:S01]  /*5b60*/  IMAD.MOV.U32 R8, RZ, RZ, -0x1 ;  /* 0xffffffffff087424 */ /* 0x000fe200078e00ff */
[----:B------:R-:W-:-:S05]  /*5b70*/  SHF.R.U32.HI R9, RZ, R10, R9 ;  /* 0x0000000aff097219 */ /* 0x000fca0000011609 */
[----:B------:R-:W1:Y:S01]  /*5b80*/  LDC R24, c[0x0][0x648] ;  /* 0x00019200ff187b82 */ /* 0x000e620000000800 */
[-CC-:B--2---:R-:W-:Y:S02]  /*5b90*/  SHF.R.U64 R23, R14, R12.reuse, R9.reuse ;  /* 0x0000000c0e177219 */ /* 0x184fe40000001209 */
[----:B------:R-:W-:-:S05]  /*5ba0*/  SHF.R.U32.HI R6, RZ, R12, R9 ;  /* 0x0000000cff067219 */ /* 0x000fca0000011609 */
[----:B------:R-:W2:Y:S01]  /*5bb0*/  LDC R26, c[0x0][0x638] ;  /* 0x00018e00ff1a7b82 */ /* 0x000ea20000000800 */
[-C--:B---3--:R-:W-:Y:S02]  /*5bc0*/  SHF.L.U32 R8, R8, R27.reuse, RZ ;  /* 0x0000001b08087219 */ /* 0x088fe400000006ff */
[-CC-:B------:R-:W-:Y:S02]  /*5bd0*/  SHF.R.U64 R25, R23, R27.reuse, R6.reuse ;  /* 0x0000001b17197219 */ /* 0x180fe40000001206 */
[----:B------:R-:W-:Y:S02]  /*5be0*/  LOP3.LUT R32, RZ, R8, RZ, 0x33, !PT ;  /* 0x00000008ff207212 */ /* 0x000fe400078e33ff */
[----:B------:R-:W-:Y:S01]  /*5bf0*/  SHF.R.U32.HI R9, RZ, R27, R6 ;  /* 0x0000001bff097219 */ /* 0x000fe20000011606 */
[----:B------:R-:W3:Y:S01]  /*5c00*/  LDC R31, c[0x0][0x610] ;  /* 0x00018400ff1f7b82 */ /* 0x000ee20000000800 */
[----:B------:R-:W-:Y:S01]  /*5c10*/  IMAD.MOV.U32 R8, RZ, RZ, R25 ;  /* 0x000000ffff087224 */ /* 0x000fe200078e0019 */
[----:B------:R-:W-:Y:S06]  /*5c20*/  @!P0 BRA `(.L_x_171) ;  /* 0x0000000000288947 */ /* 0x000fec0003800000 */
        /* <DEDUP_REMOVED lines=10> */
.L_x_171:
[----:B------:R-:W-:Y:S01]  /*5cd0*/  ISETP.NE.AND P0, PT, R2, 0x1, PT ;  /* 0x000000010200780c */ /* 0x000fe20003f05270 */
[----:B------:R-:W-:Y:S01]  /*5ce0*/  IMAD.MOV.U32 R13, RZ, RZ, R22 ;  /* 0x000000ffff0d7224 */ /* 0x000fe200078e0016 */
[----:B-1----:R-:W-:Y:S01]  /*5cf0*/  SHF.R.U64 R6, R8, R24, R9 ;  /* 0x0000001808067219 */ /* 0x002fe20000001209 */
[----:B0-----:R-:W-:Y:S01]  /*5d00*/  VIADD R9, R20, 0xffffffff ;  /* 0xffffffff14097836 */ /* 0x001fe20000000000 */
[----:B------:R-:W-:Y:S02]  /*5d10*/  SHF.L.U32 R30, R30, R27, RZ ;  /* 0x0000001b1e1e7219 */ /* 0x000fe400000006ff */
[----:B------:R-:W-:Y:S01]  /*5d20*/  LOP3.LUT R5, R23, R32, RZ, 0xc0, !PT ;  /* 0x0000002017057212 */ /* 0x000fe200078ec0ff */
[----:B------:R-:W-:-:S04]  /*5d30*/  IMAD.MOV R8, RZ, RZ, -R6 ;  /* 0x000000ffff087224 */ /* 0x000fc800078e0a06 */
[----:B------:R-:W-:Y:S01]  /*5d40*/  IMAD R6, R30, R6, R5 ;  /* 0x000000061e067224 */ /* 0x000fe200078e0205 */
[----:B------:R-:W-:Y:S01]  /*5d50*/  LOP3.LUT R5, R14, R9, RZ, 0xc0, !PT ;  /* 0x000000090e057212 */ /* 0x000fe200078ec0ff */
[----:B------:R-:W-:Y:S02]  /*5d60*/  @P0 IMAD R3, R7, R21, R4 ;  /* 0x0000001507030224 */ /* 0x000fe400078e0204 */
[----:B--2---:R-:W-:Y:S02]  /*5d70*/  IMAD R4, R8, R26, R25 ;  /* 0x0000001a08047224 */ /* 0x004fe400078e0219 */
[----:B---3--:R-:W-:Y:S02]  /*5d80*/  IMAD R3, R6, R31, R3 ;  /* 0x0000001f06037224 */ /* 0x008fe400078e0203 */
[----:B------:R-:W-:Y:S02]  /*5d90*/  IMAD R4, R4, R20, R5 ;  /* 0x0000001404047224 */ /* 0x000fe400078e0205 */
[----:B------:R-:W-:-:S03]  /*5da0*/  IMAD.MOV.U32 R6, RZ, RZ, 0x1 ;  /* 0x00000001ff067424 */ /* 0x000fc600078e00ff */
[----:B------:R-:W-:Y:S02]  /*5db0*/  SEL R20, R4, R3, !P0 ;  /* 0x0000000304147207 */ /* 0x000fe40004000000 */
[----:B------:R-:W-:-:S07]  /*5dc0*/  SEL R11, R3, R4, !P0 ;  /* 0x00000004030b7207 */ /* 0x000fce0004000000 */
.L_x_169:
[----:B------:R-:W-:-:S08]  /*5dd0*/  NOP ;  /* 0x0000000000007918 */ /* 0x000fd00000000000 */
[----:B------:R-:W0:-:S00]  /*5de0*/  USETMAXREG.DEALLOC.CTAPOOL 0x28 ;  /* 0x00000028000079c8 */ /* 0x000e0000080e0500 */
[----:B0-----:R-:W-:-:S13]  /*5df0*/  ISETP.NE.AND P0, PT, R0, RZ, PT ;  /* 0x000000ff0000720c */ /* 0x001fda0003f05270 */
[----:B------:R-:W-:Y:S05]  /*5e00*/  @P0 EXIT ;  /* 0x000000000000094d */ /* 0x000fea0003800000 */
[----:B------:R-:W-:Y:S01]  /*5e10*/  LOP3.LUT P0, RZ, R6, 0xff, RZ, 0xc0, !PT ;  /* 0x000000ff06ff7812 */ /* 0x000fe2000780c0ff */
[----:B------:R-:W-:Y:S02]  /*5e20*/  IMAD.MOV.U32 R0, RZ, RZ, 0x1 ;  /* 0x00000001ff007424 */ /* 0x000fe400078e00ff */
[----:B------:R-:W-:-:S10]  /*5e30*/  IMAD.MOV.U32 R12, RZ, RZ, RZ ;  /* 0x000000ffff0c7224 */ /* 0x000fd400078e00ff */
[----:B------:R-:W-:Y:S05]  /*5e40*/  @!P0 BRA `(.L_x_172) ;  /* 0x0000000c00788947 */ /* 0x000fea0003800000 */
[----:B------:R-:W0:Y:S01]  /*5e50*/  LDC R0, c[0x0][0x28c] ;  /* 0x0000a300ff007b82 */ /* 0x000e220000000800 */
[----:B------:R-:W-:Y:S01]  /*5e60*/  ULDC UR5, c[0x0][0x658] ;  /* 0x0001960000057ab9 */ /* 0x000fe20000000800 */
[----:B------:R-:W-:Y:S01]  /*5e70*/  UMOV UR11, 0xffffffff ;  /* 0xffffffff000b7882 */ /* 0x000fe20000000000 */
[----:B------:R-:W-:Y:S01]  /*5e80*/  UMOV UR15, 0x1 ;  /* 0x00000001000f7882 */ /* 0x000fe20000000000 */
[----:B------:R-:W-:Y:S01]  /*5e90*/  USHF.L.U32 UR11, UR11, UR5, URZ ;  /* 0x000000050b0b7299 */ /* 0x000fe2000800063f */
[----:B------:R-:W-:Y:S01]  /*5ea0*/  BSSY B0, `(.L_x_172) ;  /* 0x00000d8000007945 */ /* 0x000fe20003800000 */
[----:B------:R-:W-:Y:S01]  /*5eb0*/  ULDC UR9, c[0x0][0xc] ;  /* 0x0000030000097ab9 */ /* 0x000fe20000000800 */
[----:B------:R-:W-:Y:S01]  /*5ec0*/  ULDC UR12, c[0x0][0x10] ;  /* 0x00000400000c7ab9 */ /* 0x000fe20000000800 */
[----:B------:R-:W1:Y:S01]  /*5ed0*/  S2UR UR8, SR_CgaCtaId ;  /* 0x00000000000879c3 */ /* 0x000e620000008800 */
[----:B------:R-:W-:Y:S01]  /*5ee0*/  USHF.L.U32 UR5, UR15, UR5, URZ ;  /* 0x000000050f057299 */ /* 0x000fe2000800063f */
[----:B------:R-:W-:Y:S01]  /*5ef0*/  IMAD.MOV.U32 R10, RZ, RZ, 0x1 ;  /* 0x00000001ff0a7424 */ /* 0x000fe200078e00ff */
[----:B------:R-:W-:Y:S01]  /*5f00*/  LOP3.LUT R9, R19, 0x2, RZ, 0xfc, !PT ;  /* 0x0000000213097812 */ /* 0x000fe200078efcff */
[----:B------:R-:W-:Y:S01]  /*5f10*/  IMAD.MOV.U32 R12, RZ, RZ, RZ ;  /* 0x000000ffff0c7224 */ /* 0x000fe200078e00ff */
[----:B------:R-:W-:Y:S01]  /*5f20*/  ULDC UR4, c[0x0][0x600] ;  /* 0x0001800000047ab9 */ /* 0x000fe20000000800 */
[----:B------:R-:W-:Y:S01]  /*5f30*/  UMOV UR20, 0x5 ;  /* 0x0000000500147882 */ /* 0x000fe20000000000 */
[----:B------:R-:W-:Y:S01]  /*5f40*/  UIADD3 UR4, UR4, -0x1, URZ ;  /* 0xffffffff04047890 */ /* 0x000fe2000fffe03f */
[----:B------:R-:W-:Y:S01]  /*5f50*/  ULDC.64 UR28, c[0x0][0x198] ;  /* 0x00006600001c7ab9 */ /* 0x000fe20000000a00 */
[----:B0-----:R-:W-:-:S05]  /*5f60*/  VIADD R0, R0, 0x1f ;  /* 0x0000001f00007836 */ /* 0x001fca0000000000 */
[----:B------:R-:W-:Y:S01]  /*5f70*/  SHF.R.S32.HI R3, RZ, 0x1f, R0 ;  /* 0x0000001fff037819 */ /* 0x000fe20000011400 */
[----:B-1----:R-:W-:-:S03]  /*5f80*/  ULOP3.LUT UR10, UR8, 0x1, URZ, 0xc0, !UPT ;  /* 0x00000001080a7892 */ /* 0x002fc6000f8ec03f */
[----:B------:R-:W-:Y:S01]  /*5f90*/  LEA.HI R3, R3, R0, RZ, 0x5 ;  /* 0x0000000003037211 */ /* 0x000fe200078f28ff */
[----:B------:R-:W-:Y:S01]  /*5fa0*/  USHF.L.U32 UR7, UR8, 0xa, URZ ;  /* 0x0000000a08077899 */ /* 0x000fe2000800063f */
[----:B------:R-:W-:Y:S01]  /*5fb0*/  IMAD.MOV.U32 R0, RZ, RZ, 0x1 ;  /* 0x00000001ff007424 */ /* 0x000fe200078e00ff */
[----:B------:R-:W-:Y:S01]  /*5fc0*/  USHF.R.U32.HI UR27, URZ, 0x1, UR8 ;  /* 0x000000013f1b7899 */ /* 0x000fe20008011608 */
[----:B------:R-:W-:Y:S01]  /*5fd0*/  SHF.R.S32.HI R3, RZ, 0x5, R3 ;  /* 0x00000005ff037819 */ /* 0x000fe20000011403 */
[----:B------:R-:W-:Y:S02]  /*5fe0*/  USHF.L.U32 UR6, UR8, 0x5, URZ ;  /* 0x0000000508067899 */ /* 0x000fe4000800063f */
[----:B------:R-:W-:Y:S02]  /*5ff0*/  ULOP3.LUT UR8, UR8, 0xfffffffe, URZ, 0xc0, !UPT ;  /* 0xfffffffe08087892 */ /* 0x000fe4000f8ec03f */
[----:B------:R-:W-:Y:S01]  /*6000*/  UISETP.GT.U32.AND UP0, UPT, UR10, 0xffff, UPT ;  /* 0x0000ffff0a00788c */ /* 0x000fe2000bf04070 */
[----:B------:R-:W-:Y:S01]  /*6010*/  VIADD R8, R3, 0x1 ;  /* 0x0000000103087836 */ /* 0x000fe20000000000 */
[----:B------:R-:W-:-:S02]  /*6020*/  ULOP3.LUT UR13, UR7, 0x400, URZ, 0xc0, !UPT ;  /* 0x00000400070d7892 */ /* 0x000fc4000f8ec03f */
[----:B------:R-:W-:Y:S02]  /*6030*/  ULOP3.LUT UR7, URZ, UR11, URZ, 0x33, !UPT ;  /* 0x0000000b3f077292 */ /* 0x000fe4000f8e333f */
[----:B------:R-:W-:Y:S02]  /*6040*/  USHF.L.U32 UR14, UR15, UR8, URZ ;  /* 0x000000080f0e7299 */ /* 0x000fe4000800063f */
[----:B------:R-:W-:Y:S02]  /*6050*/  ULOP3.LUT UR11, UR8, 0x1, URZ, 0xfc, !UPT ;  /* 0x00000001080b7892 */ /* 0x000fe4000f8efc3f */
[----:B------:R-:W-:Y:S02]  /*6060*/  UIMAD.WIDE.U32 UR8, UR9, UR12, URZ ;  /* 0x0000000c090872a5 */ /* 0x000fe4000f8e003f */
[----:B------:R-:W-:Y:S01]  /*6070*/  USEL UR10, UR10, 0xffff, !UP0 ;  /* 0x0000ffff0a0a7887 */ /* 0x000fe2000c000000 */
[----:B------:R-:W-:Y:S01]  /*6080*/  ULDC UR12, c[0x0][0x14] ;  /* 0x00000500000c7ab9 */ /* 0x000fe20000000800 */
[----:B------:R-:W-:-:S02]  /*6090*/  USHF.L.U32 UR11, UR15, UR11, URZ ;  /* 0x0000000b0f0b7299 */ /* 0x000fc4000800063f */
[----:B------:R-:W-:Y:S02]  /*60a0*/  UIMAD.WIDE.U32 UR24, UR8, UR12, URZ ;  /* 0x0000000c081872a5 */ /* 0x000fe4000f8e003f */
[----:B------:R-:W-:Y:S02]  /*60b0*/  UIMAD UR15, UR9, UR12, URZ ;  /* 0x0000000c090f72a4 */ /* 0x000fe4000f8e023f */
[----:B------:R-:W-:Y:S02]  /*60c0*/  ULOP3.LUT UR10, UR10, 0xffff, URZ, 0xc0, !UPT ;  /* 0x0000ffff0a0a7892 */ /* 0x000fe4000f8ec03f */
[----:B------:R-:W-:Y:S02]  /*60d0*/  ULEA UR30, UR27, 0x100, 0xc ;  /* 0x000001001b1e7891 */ /* 0x000fe4000f8e603f */
[----:B------:R-:W-:Y:S02]  /*60e0*/  ULOP3.LUT UR6, UR6, 0x20, URZ, 0xc0, !UPT ;  /* 0x0000002006067892 */ /* 0x000fe4000f8ec03f */
[----:B------:R-:W-:-:S02]  /*60f0*/  ULOP3.LUT UR13, UR13, 0x6100, URZ, 0xfc, !UPT ;  /* 0x000061000d0d7892 */ /* 0x000fc4000f8efc3f */
[----:B------:R-:W-:Y:S02]  /*6100*/  ULOP3.LUT UR14, UR14, UR11, URZ, 0xfc, !UPT ;  /* 0x0000000b0e0e7292 */ /* 0x000fe4000f8efc3f */
[----:B------:R-:W-:Y:S02]  /*6110*/  UIADD3 UR15, UR25, UR15, URZ ;  /* 0x0000000f190f7290 */ /* 0x000fe4000fffe03f */
[----:B------:R-:W-:-:S12]  /*6120*/  USHF.L.U32 UR20, UR20, UR10, URZ ;  /* 0x0000000a14147299 */ /* 0x000fd8000800063f */
.L_x_183:
[----:B------:R-:W-:-:S03]  /*6130*/  UMOV UR8, 0xffffffff ;  /* 0xffffffff00087882 */ /* 0x000fc60000000000 */
[----:B------:R-:W-:Y:S05]  /*6140*/  BRA.DIV UR8, `(.L_x_173) ;  /* 0x0000000e087c7947 */ /* 0x000fea000b800000 */
[----:B------:R-:W-:-:S13]  /*6150*/  ELECT P6, URZ, PT ;  /* 0x00000000003f782f */ /* 0x000fda00038c0000 */
.L_x_193:
[----:B------:R-:W0:Y:S01]  /*6160*/  LDC R4, c[0x0][0x28c] ;  /* 0x0000a300ff047b82 */ /* 0x000e220000000800 */
[----:B------:R-:W-:Y:S01]  /*6170*/  BSSY B1, `(.L_x_174) ;  /* 0x0000039000017945 */ /* 0x000fe20003800000 */
[----:B0-----:R-:W-:-:S13]  /*6180*/  ISETP.LT.OR P6, PT, R4, 0x1, !P6 ;  /* 0x000000010400780c */ /* 0x001fda00077c1670 */
[----:B------:R-:W-:Y:S05]  /*6190*/  @P6 BRA `(.L_x_175) ;  /* 0x0000000000d86947 */ /* 0x000fea0003800000 */
[----:B------:R-:W-:Y:S01]  /*61a0*/  LEA R11, R11, UR27, 0x1 ;  /* 0x0000001b0b0b7c11 */ /* 0x000fe2000f8e08ff */
[----:B------:R-:W-:Y:S01]  /*61b0*/  IMAD.MOV.U32 R22, RZ, RZ, RZ ;  /* 0x000000ffff167224 */ /* 0x000fe200078e00ff */
[----:B------:R-:W-:Y:S01]  /*61c0*/  LEA R20, R20, UR6, 0x6 ;  /* 0x0000000614147c11 */ /* 0x000fe2000f8e30ff */
[----:B------:R-:W-:Y:S02]  /*61d0*/  IMAD.MOV.U32 R4, RZ, RZ, R8 ;  /* 0x000000ffff047224 */ /* 0x000fe400078e0008 */
[----:B------:R-:W-:Y:S02]  /*61e0*/  IMAD.MOV.U32 R5, RZ, RZ, R0 ;  /* 0x000000ffff057224 */ /* 0x000fe400078e0000 */
[----:B------:R-:W-:Y:S02]  /*61f0*/  IMAD.MOV.U32 R6, RZ, RZ, R12 ;  /* 0x000000ffff067224 */ /* 0x000fe400078e000c */
[----:B------:R-:W-:-:S07]  /*6200*/  IMAD.SHL.U32 R15, R11, 0x80, RZ ;  /* 0x000000800b0f7824 */ /* 0x000fce00078e00ff */
.L_x_178:
[----:B------:R-:W0:Y:S01]  /*6210*/  S2R R14, SR_CgaCtaId ;  /* 0x00000000000e7919 */ /* 0x000e220000008800 */
[----:B------:R-:W-:Y:S02]  /*6220*/  MOV R7, 0x400 ;  /* 0x0000040000077802 */ /* 0x000fe40000000f00 */
[----:B------:R-:W-:-:S13]  /*6230*/  LOP3.LUT P1, RZ, R18, 0x7f, RZ, 0xc0, !PT ;  /* 0x0000007f12ff7812 */ /* 0x000fda000782c0ff */
[----:B------:R-:W1:Y:S01]  /*6240*/  @!P1 LDC R11, c[0x0][0x500] ;  /* 0x00014000ff0b9b82 */ /* 0x000e620000000800 */
[----:B0-----:R-:W-:Y:S02]  /*6250*/  LEA R21, R14, R7, 0x18 ;  /* 0x000000070e157211 */ /* 0x001fe400078ec0ff */
[----:B------:R-:W-:-:S03]  /*6260*/  SHF.L.U32 R7, R5, 0x1f, RZ ;  /* 0x0000001f05077819 */ /* 0x000fc600000006ff */
[----:B------:R-:W-:-:S04]  /*6270*/  IMAD R14, R6, 0x8, R21 ;  /* 0x00000008060e7824 */ /* 0x000fc800078e0215 */
[----:B------:R-:W0:Y:S02]  /*6280*/  SYNCS.PHASECHK.TRANS64.TRYWAIT P0, [R14+URZ+0x18], R7 ;  /* 0x000018070e0075a7 */ /* 0x000e24000800017f */
[----:B01----:R-:W-:Y:S05]  /*6290*/  @!P0 BRA `(.L_x_176) ;  /* 0x0000000c00488947 */ /* 0x003fea0003800000 */
.L_x_194:
[----:B0-----:R-:W-:Y:S01]  /*62a0*/  PRMT R7, R9, 0x9910, RZ ;  /* 0x0000991009077816 */ /* 0x001fe200000000ff */
[----:B------:R0:W-:Y:S03]  /*62b0*/  @!P1 SYNCS.ARRIVE.TRANS64 RZ, [R14+URZ], R11 ;  /* 0x0000000b0eff99a7 */ /* 0x0001e6000800003f */
[----:B------:R-:W-:-:S13]  /*62c0*/  ISETP.NE.AND P0, PT, R7, 0x2, PT ;  /* 0x000000020700780c */ /* 0x000fda0003f05270 */
[----:B0-----:R-:W-:Y:S05]  /*62d0*/  @P0 BRA `(.L_x_177) ;  /* 0x0000000000040947 */ /* 0x001fea0003800000 */
[----:B------:R-:W-:Y:S01]  /*62e0*/  BPT.TRAP 0x1 ;  /* 0x000000040000795c */ /* 0x000fe20000300000 */
.L_x_177:
[----:B------:R-:W-:Y:S01]  /*62f0*/  R2UR UR11, R6 ;  /* 0x00000000060b72ca */ /* 0x000fe200000e0000 */
[----:B------:R-:W-:Y:S01]  /*6300*/  VIADD R4, R4, 0xffffffff ;  /* 0xffffffff04047836 */ /* 0x000fe20000000000 */
[----:B------:R-:W-:Y:S01]  /*6310*/  R2UR UR22, R21 ;  /* 0x00000000151672ca */ /* 0x000fe200000e0000 */
[----:B------:R-:W-:Y:S01]  /*6320*/  UIADD3 UR16, UP0, UR28, 0xf0, URZ ;  /* 0x000000f01c107890 */ /* 0x000fe2000ff1e03f */
[----:B------:R-:W-:Y:S01]  /*6330*/  R2UR UR23, R15 ;  /* 0x000000000f1772ca */ /* 0x000fe200000e0000 */
[----:B------:R-:W-:Y:S01]  /*6340*/  UIADD3 UR32, UP1, UR28, 0x1f0, URZ ;  /* 0x000001f01c207890 */ /* 0x000fe2000ff3e03f */
[----:B------:R-:W-:Y:S01]  /*6350*/  R2UR UR9, R14 ;  /* 0x000000000e0972ca */ /* 0x000fe200000e0000 */
[----:B------:R-:W-:Y:S01]  /*6360*/  UIADD3.X UR17, URZ, UR29, URZ, UP0, !UPT ;  /* 0x0000001d3f117290 */ /* 0x000fe200087fe43f */
[----:B------:R-:W-:Y:S01]  /*6370*/  R2UR UR10, R22 ;  /* 0x00000000160a72ca */ /* 0x000fe200000e0000 */
[----:B------:R-:W-:Y:S01]  /*6380*/  UPRMT UR21, URZ, 0x5410, UR20 ;  /* 0x000054103f157896 */ /* 0x000fe20008000014 */
[----:B------:R-:W-:Y:S01]  /*6390*/  R2UR UR12, R13 ;  /* 0x000000000d0c72ca */ /* 0x000fe200000e0000 */
[----:B------:R-:W-:Y:S01]  /*63a0*/  VIADD R6, R6, 0x1 ;  /* 0x0000000106067836 */ /* 0x000fe20000000000 */
[----:B------:R-:W-:Y:S01]  /*63b0*/  R2UR UR26, R20 ;  /* 0x00000000141a72ca */ /* 0x000fe200000e0000 */
[----:B------:R-:W-:Y:S01]  /*63c0*/  ULEA UR8, UR11, UR30, 0xd ;  /* 0x0000001e0b087291 */ /* 0x000fe2000f8e683f */
[----:B------:R-:W-:Y:S01]  /*63d0*/  ISETP.GT.AND P1, PT, R4, 0x1, PT ;  /* 0x000000010400780c */ /* 0x000fe20003f24270 */
[----:B------:R-:W-:Y:S01]  /*63e0*/  ULEA UR11, UR11, UR13, 0xb ;  /* 0x0000000d0b0b7291 */ /* 0x000fe2000f8e583f */
[----:B------:R-:W-:Y:S01]  /*63f0*/  ISETP.NE.AND P0, PT, R6, 0x3, PT ;  /* 0x000000030600780c */ /* 0x000fe20003f05270 */
[----:B------:R-:W-:Y:S01]  /*6400*/  UIADD3 UR8, UR22, UR8, URZ ;  /* 0x0000000816087290 */ /* 0x000fe2000fffe03f */
[----:B------:R-:W-:Y:S01]  /*6410*/  VIADD R22, R22, 0x20 ;  /* 0x0000002016167836 */ /* 0x000fe20000000000 */
[----:B------:R-:W-:Y:S01]  /*6420*/  UIADD3 UR22, UR22, UR11, URZ ;  /* 0x0000000b16167290 */ /* 0x000fe2000fffe03f */
[----:B------:R-:W-:Y:S01]  /*6430*/  SEL R14, RZ, 0x1, P0 ;  /* 0x00000001ff0e7807 */ /* 0x000fe20000000000 */
[----:B------:R-:W-:Y:S01]  /*6440*/  UPRMT UR31, URZ, 0x5410, UR14 ;  /* 0x000054103f1f7896 */ /* 0x000fe2000800000e */
[----:B------:R-:W-:Y:S01]  /*6450*/  SEL R6, R6, RZ, P0 ;  /* 0x000000ff06067207 */ /* 0x000fe20000000000 */
[----:B------:R-:W-:Y:S01]  /*6460*/  UIADD3.X UR33, URZ, UR29, URZ, UP1, !UPT ;  /* 0x0000001d3f217290 */ /* 0x000fe20008ffe43f */
[----:B------:R-:W-:Y:S01]  /*6470*/  LOP3.LUT R5, R5, R14, RZ, 0x3c, !PT ;  /* 0x0000000e05057212 */ /* 0x000fe200078e3cff */
[----:B------:R-:W-:Y:S01]  /*6480*/  UMOV UR18, 0x0 ;  /* 0x0000000000127882 */ /* 0x000fe20000000000 */
[----:B------:R-:W-:Y:S01]  /*6490*/  UMOV UR19, 0x10000000 ;  /* 0x1000000000137882 */ /* 0x000fe20000000000 */
[----:B------:R-:W-:-:S02]  /*64a0*/  UMOV UR11, UR23 ;  /* 0x00000017000b7c82 */ /* 0x000fc40008000000 */
[----:B------:R0:W-:Y:S02]  /*64b0*/  UTMALDG.3D.MULTICAST [UR8], [UR16], UR21, desc[UR18] ;  /* 0x00001208100073b4 */ /* 0x0001e40008011815 */
[----:B0-----:R-:W-:Y:S01]  /*64c0*/  UMOV UR8, UR22 ;  /* 0x0000001600087c82 */ /* 0x001fe20008000000 */
[----:B------:R-:W-:Y:S02]  /*64d0*/  UMOV UR11, UR26 ;  /* 0x0000001a000b7c82 */ /* 0x000fe40008000000 */
[----:B------:R0:W-:Y:S02]  /*64e0*/  UTMALDG.3D.MULTICAST [UR8], [UR32], UR31, desc[UR18] ;  /* 0x00001208200073b4 */ /* 0x0001e4000801181f */
[----:B0-----:R-:W-:Y:S05]  /*64f0*/  @P1 BRA `(.L_x_178) ;  /* 0xfffffffc00441947 */ /* 0x001fea000383ffff */
.L_x_175:
[----:B------:R-:W-:Y:S05]  /*6500*/  BSYNC B1 ;  /* 0x0000000000017941 */ /* 0x000fea0003800000 */
.L_x_174:
[----:B------:R-:W-:Y:S01]  /*6510*/  LOP3.LUT P1, RZ, R10, 0xff, RZ, 0xc0, !PT ;  /* 0x000000ff0aff7812 */ /* 0x000fe2000782c0ff */
[C---:B------:R-:W-:Y:S01]  /*6520*/  IMAD.IADD R12, R3.reuse, 0x1, R12 ;  /* 0x00000001030c7824 */ /* 0x040fe200078e020c */
[----:B------:R-:W-:Y:S01]  /*6530*/  ULDC.64 UR8, c[0x0][0x650] ;  /* 0x0001940000087ab9 */ /* 0x000fe20000000a00 */
[C---:B------:R-:W-:Y:S01]  /*6540*/  ISETP.GE.U32.AND P2, PT, R3.reuse, 0x3, PT ;  /* 0x000000030300780c */ /* 0x040fe20003f46070 */
[----:B------:R-:W-:Y:S01]  /*6550*/  BSSY B1, `(.L_x_179) ;  /* 0x000006a000017945 */ /* 0x000fe20003800000 */
[----:B------:R-:W-:Y:S01]  /*6560*/  IMAD.MOV.U32 R11, RZ, RZ, -0x1 ;  /* 0xffffffffff0b7424 */ /* 0x000fe200078e00ff */
[----:B------:R-:W-:Y:S01]  /*6570*/  ISETP.GT.U32.AND P0, PT, R12, 0x2, PT ;  /* 0x000000020c00780c */ /* 0x000fe20003f04070 */
[----:B------:R-:W-:Y:S01]  /*6580*/  IMAD.MOV.U32 R20, RZ, RZ, -0x1 ;  /* 0xffffffffff147424 */ /* 0x000fe200078e00ff */
[----:B------:R-:W-:Y:S01]  /*6590*/  PRMT R10, RZ, 0x7610, R10 ;  /* 0x00007610ff0a7816 */ /* 0x000fe2000000000a */
[----:B------:R-:W-:Y:S01]  /*65a0*/  IMAD.MOV.U32 R13, RZ, RZ, -0x1 ;  /* 0xffffffffff0d7424 */ /* 0x000fe200078e00ff */
[----:B------:R-:W-:-:S03]  /*65b0*/  ISETP.LT.U32.AND P0, PT, R3, 0x3, P0 ;  /* 0x000000030300780c */ /* 0x000fc60000701070 */
[----:B------:R-:W0:Y:S01]  /*65c0*/  @P1 S2R R5, SR_CgaCtaId ;  /* 0x0000000000051919 */ /* 0x000e220000008800 */
[----:B------:R-:W-:-:S04]  /*65d0*/  @P1 MOV R4, 0x400 ;  /* 0x0000040000041802 */ /* 0x000fc80000000f00 */
[----:B0-----:R-:W-:Y:S01]  /*65e0*/  @P1 LEA R6, R5, R4, 0x18 ;  /* 0x0000000405061211 */ /* 0x001fe200078ec0ff */
[----:B------:R-:W-:-:S03]  /*65f0*/  IMAD.WIDE.U32 R4, R12, -0x55555555, RZ ;  /* 0xaaaaaaab0c047825 */ /* 0x000fc600078e00ff */
[----:B------:R0:W-:Y:S01]  /*6600*/  @P1 SYNCS.ARRIVE.TRANS64.A1T0 RZ, [R6+URZ+0x48], RZ ;  /* 0x000048ff06ff19a7 */ /* 0x0001e2000810003f */
[----:B------:R-:W-:Y:S02]  /*6610*/  IADD3 R16, P1, R16, UR24, RZ ;  /* 0x0000001810107c10 */ /* 0x000fe4000ff3e0ff */
[----:B------:R-:W-:Y:S02]  /*6620*/  SHF.R.U32.HI R7, RZ, 0x1, R5 ;  /* 0x00000001ff077819 */ /* 0x000fe40000011605 */
[----:B------:R-:W-:Y:S02]  /*6630*/  SEL R5, RZ, 0x1, !P0 ;  /* 0x00000001ff057807 */ /* 0x000fe40004000000 */
[----:B------:R-:W-:Y:S01]  /*6640*/  IADD3.X R17, R17, UR15, RZ, P1, !PT ;  /* 0x0000000f11117c10 */ /* 0x000fe20008ffe4ff */
[----:B------:R-:W-:Y:S01]  /*6650*/  IMAD R12, R7, -0x3, R12 ;  /* 0xfffffffd070c7824 */ /* 0x000fe200078e020c */
[----:B------:R-:W-:Y:S02]  /*6660*/  ISETP.GE.U32.AND P0, PT, R16, UR8, PT ;  /* 0x0000000810007c0c */ /* 0x000fe4000bf06070 */
[----:B------:R-:W-:-:S02]  /*6670*/  LOP3.LUT R0, R0, R5, RZ, 0x3c, !PT ;  /* 0x0000000500007212 */ /* 0x000fc400078e3cff */
[----:B------:R-:W-:Y:S02]  /*6680*/  ISETP.GE.U32.AND.EX P0, PT, R17, UR9, PT, P0 ;  /* 0x0000000911007c0c */ /* 0x000fe4000bf06100 */
[----:B------:R-:W-:Y:S02]  /*6690*/  @P2 LOP3.LUT R0, R0, 0x1, R7, 0x78, !PT ;  /* 0x0000000100002812 */ /* 0x000fe400078e7807 */
[----:B------:R-:W-:-:S09]  /*66a0*/  PRMT R4, RZ, 0x7610, R4 ;  /* 0x00007610ff047816 */ /* 0x000fd20000000004 */
[----:B0-----:R-:W-:Y:S05]  /*66b0*/  @P0 BRA `(.L_x_180) ;  /* 0x00000004004c0947 */ /* 0x001fea0003800000 */
[----:B------:R-:W0:Y:S01]  /*66c0*/  S2R R14, SR_CTAID.X ;  /* 0x00000000000e7919 */ /* 0x000e220000002500 */
[----:B------:R-:W-:Y:S01]  /*66d0*/  ULDC.64 UR8, c[0x0][0x628] ;  /* 0x00018a0000087ab9 */ /* 0x000fe20000000a00 */
[----:B------:R-:W1:Y:S01]  /*66e0*/  LDC R15, c[0x0][0x144] ;  /* 0x00005100ff0f7b82 */ /* 0x000e620000000800 */
[----:B------:R-:W-:Y:S01]  /*66f0*/  ISETP.NE.U32.AND P0, PT, RZ, UR8, PT ;  /* 0x00000008ff007c0c */ /* 0x000fe2000bf05070 */
[----:B------:R-:W2:Y:S01]  /*6700*/  S2R R11, SR_CTAID.Y ;  /* 0x00000000000b7919 */ /* 0x000ea20000002600 */
[----:B------:R-:W-:Y:S01]  /*6710*/  ULDC UR10, c[0x0][0x150] ;  /* 0x00005400000a7ab9 */ /* 0x000fe20000000800 */
[----:B------:R-:W-:Y:S01]  /*6720*/  ULDC UR11, c[0x0][0x630] ;  /* 0x00018c00000b7ab9 */ /* 0x000fe20000000800 */
[----:B------:R-:W-:Y:S01]  /*6730*/  ISETP.NE.AND.EX P0, PT, RZ, UR9, PT, P0 ;  /* 0x00000009ff007c0c */ /* 0x000fe2000bf05300 */
[----:B------:R-:W-:Y:S01]  /*6740*/  IMAD.MOV.U32 R4, RZ, RZ, R16 ;  /* 0x000000ffff047224 */ /* 0x000fe200078e0010 */
[----:B0-----:R-:W-:-:S05]  /*6750*/  I2FP.F32.U32 R5, R14 ;  /* 0x0000000e00057245 */ /* 0x001fca0000201000 */
[----:B------:R-:W-:Y:S01]  /*6760*/  FMUL R20, R5, UR10 ;  /* 0x0000000a05147c20 */ /* 0x000fe20008400000 */
[----:B------:R-:W-:-:S05]  /*6770*/  IMAD.MOV.U32 R5, RZ, RZ, R17 ;  /* 0x000000ffff057224 */ /* 0x000fca00078e0011 */
[----:B--2---:R-:W-:Y:S05]  /*6780*/  @!P0 BRA `(.L_x_181) ;  /* 0x0000000000288947 */ /* 0x004fea0003800000 */
[----:B------:R-:W-:Y:S02]  /*6790*/  ULDC UR10, c[0x0][0x634] ;  /* 0x00018d00000a7ab9 */ /* 0x000fe40000000800 */
[----:B------:R-:W-:-:S05]  /*67a0*/  IADD3 R5, P0, R16, UR10, RZ ;  /* 0x0000000a10057c10 */ /* 0x000fca000ff1e0ff */
[----:B------:R-:W-:-:S04]  /*67b0*/  IMAD.X R13, RZ, RZ, R17, P0 ;  /* 0x000000ffff0d7224 */ /* 0x000fc800000e0611 */
[----:B------:R-:W-:-:S04]  /*67c0*/  IMAD.WIDE.U32 R6, R13, UR8, RZ ;  /* 0x000000080d067c25 */ /* 0x000fc8000f8e00ff */
[----:B------:R-:W-:-:S04]  /*67d0*/  IMAD.WIDE.U32 R6, P0, R5, UR9, R6 ;  /* 0x0000000905067c25 */ /* 0x000fc8000f800006 */
[----:B------:R-:W-:-:S04]  /*67e0*/  IMAD.WIDE.U32 R4, R5, UR8, RZ ;  /* 0x0000000805047c25 */ /* 0x000fc8000f8e00ff */
[----:B------:R-:W-:Y:S01]  /*67f0*/  IMAD.MOV.U32 R4, RZ, RZ, R7 ;  /* 0x000000ffff047224 */ /* 0x000fe200078e0007 */
[----:B------:R-:W-:Y:S01]  /*6800*/  IADD3 RZ, P1, R5, R6, RZ ;  /* 0x0000000605ff7210 */ /* 0x000fe20007f3e0ff */
[----:B------:R-:W-:-:S04]  /*6810*/  IMAD.X R5, RZ, RZ, RZ, P0 ;  /* 0x000000ffff057224 */ /* 0x000fc800000e06ff */
[----:B------:R-:W-:-:S08]  /*6820*/  IMAD.WIDE.U32.X R4, R13, UR9, R4, P1 ;  /* 0x000000090d047c25 */ /* 0x000fd000088e0404 */
.L_x_181:
[--C-:B------:R-:W-:Y:S01]  /*6830*/  SHF.R.U64 R13, R4, UR11, R5.reuse ;  /* 0x0000000b040d7c19 */ /* 0x100fe20008001205 */
[----:B------:R-:W0:Y:S01]  /*6840*/  F2I.U32.TRUNC.NTZ R20, R20 ;  /* 0x0000001400147305 */ /* 0x000e22000020f000 */
[----:B------:R-:W-:Y:S01]  /*6850*/  SHF.R.U32.HI R4, RZ, UR11, R5 ;  /* 0x0000000bff047c19 */ /* 0x000fe20008011605 */
[----:B------:R-:W-:Y:S01]  /*6860*/  ULDC.64 UR8, c[0x0][0x620] ;  /* 0x0001880000087ab9 */ /* 0x000fe20000000a00 */
[----:B------:R-:W-:Y:S01]  /*6870*/  IADD3 R7, P0, RZ, -R13, RZ ;  /* 0x8000000dff077210 */ /* 0x000fe20007f1e0ff */
[----:B------:R-:W-:Y:S01]  /*6880*/  ULDC.64 UR10, c[0x0][0x640] ;  /* 0x00019000000a7ab9 */ /* 0x000fe20000000a00 */
[----:B------:R-:W2:Y:S03]  /*6890*/  LDC R22, c[0x0][0x148] ;  /* 0x00005200ff167b82 */ /* 0x000ea60000000800 */
[----:B------:R-:W-:Y:S01]  /*68a0*/  IMAD.X R4, RZ, RZ, ~R4, P0 ;  /* 0x000000ffff047224 */ /* 0x000fe200000e0e04 */
[----:B------:R-:W-:-:S03]  /*68b0*/  ISETP.NE.U32.AND P0, PT, RZ, UR10, PT ;  /* 0x0000000aff007c0c */ /* 0x000fc6000bf05070 */
[----:B------:R-:W-:Y:S01]  /*68c0*/  IMAD R6, R4, UR8, RZ ;  /* 0x0000000804067c24 */ /* 0x000fe2000f8e02ff */
[----:B------:R-:W-:Y:S01]  /*68d0*/  ISETP.NE.AND.EX P0, PT, RZ, UR11, PT, P0 ;  /* 0x0000000bff007c0c */ /* 0x000fe2000bf05300 */
[----:B------:R-:W-:Y:S01]  /*68e0*/  IMAD.WIDE.U32 R4, R7, UR8, R16 ;  /* 0x0000000807047c25 */ /* 0x000fe2000f8e0010 */
[----:B------:R-:W-:-:S03]  /*68f0*/  ULDC UR8, c[0x0][0x618] ;  /* 0x0001860000087ab9 */ /* 0x000fc60000000800 */
[----:B------:R-:W-:Y:S01]  /*6900*/  IMAD R7, R7, UR9, R6 ;  /* 0x0000000907077c24 */ /* 0x000fe2000f8e0206 */
[----:B------:R-:W-:Y:S01]  /*6910*/  ULDC UR9, c[0x0][0x154] ;  /* 0x0000550000097ab9 */ /* 0x000fe20000000800 */
[----:B0-----:R-:W-:Y:S02]  /*6920*/  IMAD.MOV R6, RZ, RZ, -R20 ;  /* 0x000000ffff067224 */ /* 0x001fe400078e0a14 */
[----:B------:R-:W-:Y:S02]  /*6930*/  IMAD.IADD R5, R5, 0x1, R7 ;  /* 0x0000000105057824 */ /* 0x000fe400078e0207 */
[----:B-1----:R-:W-:Y:S01]  /*6940*/  IMAD R14, R15, R6, R14 ;  /* 0x000000060f0e7224 */ /* 0x002fe200078e020e */
[----:B------:R-:W-:Y:S02]  /*6950*/  I2FP.F32.U32 R6, R11 ;  /* 0x0000000b00067245 */ /* 0x000fe40000201000 */
[--C-:B------:R-:W-:Y:S02]  /*6960*/  SHF.R.U64 R15, R4, UR8, R5.reuse ;  /* 0x00000008040f7c19 */ /* 0x100fe40008001205 */
[----:B------:R-:W-:Y:S01]  /*6970*/  SHF.R.U32.HI R4, RZ, UR8, R5 ;  /* 0x00000008ff047c19 */ /* 0x000fe20008011605 */
[----:B------:R-:W-:Y:S01]  /*6980*/  FMUL R6, R6, UR9 ;  /* 0x0000000906067c20 */ /* 0x000fe20008400000 */
[----:B------:R-:W-:-:S02]  /*6990*/  ULDC UR8, c[0x0][0x608] ;  /* 0x0001820000087ab9 */ /* 0x000fc40000000800 */
[--C-:B------:R-:W-:Y:S01]  /*69a0*/  SHF.R.U64 R21, R15, UR8, R4.reuse ;  /* 0x000000080f157c19 */ /* 0x100fe20008001204 */
[----:B------:R0:W1:Y:S01]  /*69b0*/  F2I.U32.TRUNC.NTZ R24, R6 ;  /* 0x0000000600187305 */ /* 0x000062000020f000 */
[----:B------:R-:W-:Y:S01]  /*69c0*/  SHF.R.U32.HI R4, RZ, UR8, R4 ;  /* 0x00000008ff047c19 */ /* 0x000fe20008011604 */
[----:B------:R-:W-:-:S03]  /*69d0*/  ULDC UR8, c[0x0][0x658] ;  /* 0x0001960000087ab9 */ /* 0x000fc60000000800 */
[--C-:B------:R-:W-:Y:S02]  /*69e0*/  SHF.R.U64 R20, R21, UR8, R4.reuse ;  /* 0x0000000815147c19 */ /* 0x100fe40008001204 */
[----:B------:R-:W-:-:S03]  /*69f0*/  SHF.R.U32.HI R23, RZ, UR8, R4 ;  /* 0x00000008ff177c19 */ /* 0x000fc60008011604 */
[----:B------:R-:W-:Y:S02]  /*6a00*/  IMAD.MOV.U32 R4, RZ, RZ, R20 ;  /* 0x000000ffff047224 */ /* 0x000fe400078e0014 */
[----:B------:R-:W-:Y:S01]  /*6a10*/  IMAD.MOV.U32 R5, RZ, RZ, R23 ;  /* 0x000000ffff057224 */ /* 0x000fe200078e0017 */
[----:B0-----:R-:W-:Y:S06]  /*6a20*/  @!P0 BRA `(.L_x_182) ;  /* 0x0000000000288947 */ /* 0x001fec0003800000 */
        /* <DEDUP_REMOVED lines=10> */
.L_x_182:
[----:B------:R-:W-:Y:S01]  /*6ad0*/  ISETP.NE.AND P0, PT, R2, 0x1, PT ;  /* 0x000000010200780c */ /* 0x000fe20003f05270 */
[----:B------:R-:W-:Y:S01]  /*6ae0*/  ULDC UR8, c[0x0][0x648] ;  /* 0x0001920000087ab9 */ /* 0x000fe20000000800 */
[----:B-1----:R-:W-:Y:S01]  /*6af0*/  IMAD.MOV R24, RZ, RZ, -R24 ;  /* 0x000000ffff187224 */ /* 0x002fe200078e0a18 */
[----:B------:R-:W-:Y:S01]  /*6b00*/  SHF.R.U64 R4, R4, UR8, R5 ;  /* 0x0000000804047c19 */ /* 0x000fe20008001205 */
[----:B------:R-:W-:Y:S01]  /*6b10*/  ULDC UR8, c[0x0][0x638] ;  /* 0x00018e0000087ab9 */ /* 0x000fe20000000800 */
[----:B------:R-:W-:Y:S01]  /*6b20*/  LOP3.LUT R21, R21, UR7, RZ, 0xc0, !PT ;  /* 0x0000000715157c12 */ /* 0x000fe2000f8ec0ff */
[----:B------:R-:W-:Y:S02]  /*6b30*/  ULDC UR9, c[0x0][0x610] ;  /* 0x0001840000097ab9 */ /* 0x000fe40000000800 */
[----:B------:R-:W-:Y:S02]  /*6b40*/  IMAD.MOV R5, RZ, RZ, -R4 ;  /* 0x000000ffff057224 */ /* 0x000fe400078e0a04 */
[----:B------:R-:W-:-:S02]  /*6b50*/  IMAD R21, R4, UR5, R21 ;  /* 0x0000000504157c24 */ /* 0x000fc4000f8e0215 */
[----:B------:R-:W-:Y:S01]  /*6b60*/  IMAD R20, R5, UR8, R20 ;  /* 0x0000000805147c24 */ /* 0x000fe2000f8e0214 */
[----:B------:R-:W-:Y:S01]  /*6b70*/  ULDC UR8, c[0x0][0x600] ;  /* 0x0001800000087ab9 */ /* 0x000fe20000000800 */
[----:B--2---:R-:W-:Y:S01]  /*6b80*/  @P0 IMAD R14, R22, R24, R11 ;  /* 0x00000018160e0224 */ /* 0x004fe200078e020b */
[----:B------:R-:W-:Y:S01]  /*6b90*/  LOP3.LUT R11, R15, UR4, RZ, 0xc0, !PT ;  /* 0x000000040f0b7c12 */ /* 0x000fe2000f8ec0ff */
[----:B------:R-:W-:Y:S02]  /*6ba0*/  IMAD.MOV.U32 R4, RZ, RZ, 0x1 ;  /* 0x00000001ff047424 */ /* 0x000fe400078e00ff */
[----:B------:R-:W-:Y:S02]  /*6bb0*/  IMAD R14, R21, UR9, R14 ;  /* 0x00000009150e7c24 */ /* 0x000fe4000f8e020e */
[----:B------:R-:W-:-:S05]  /*6bc0*/  IMAD R11, R20, UR8, R11 ;  /* 0x00000008140b7c24 */ /* 0x000fca000f8e020b */
[----:B------:R-:W-:Y:S02]  /*6bd0*/  SEL R20, R11, R14, !P0 ;  /* 0x0000000e0b147207 */ /* 0x000fe40004000000 */
[----:B------:R-:W-:-:S07]  /*6be0*/  SEL R11, R14, R11, !P0 ;  /* 0x0000000b0e0b7207 */ /* 0x000fce0004000000 */
.L_x_180:
[----:B------:R-:W-:Y:S05]  /*6bf0*/  BSYNC B1 ;  /* 0x0000000000017941 */ /* 0x000fea0003800000 */
.L_x_179:
[----:B------:R-:W-:-:S13]  /*6c00*/  LOP3.LUT P0, RZ, R4, 0xff, RZ, 0xc0, !PT ;  /* 0x000000ff04ff7812 */ /* 0x000fda000780c0ff */
[----:B------:R-:W-:Y:S05]  /*6c10*/  @P0 BRA `(.L_x_183) ;  /* 0xfffffff400440947 */ /* 0x000fea000383ffff */
[----:B------:R-:W-:Y:S05]  /*6c20*/  BSYNC B0 ;  /* 0x0000000000007941 */ /* 0x000fea0003800000 */
.L_x_172:
[----:B------:R-:W-:-:S03]  /*6c30*/  UMOV UR8, 0xffffffff ;  /* 0xffffffff00087882 */ /* 0x000fc60000000000 */
[----:B------:R-:W-:Y:S05]  /*6c40*/  BRA.DIV UR8, `(.L_x_184) ;  /* 0x0000000208f07947 */ /* 0x000fea000b800000 */
[----:B------:R-:W-:-:S13]  /*6c50*/  ELECT P6, URZ, PT ;  /* 0x00000000003f782f */ /* 0x000fda00038c0000 */
.L_x_197:
[----:B------:R-:W-:Y:S04]  /*6c60*/  BSSY B0, `(.L_x_185) ;  /* 0x0000022000007945 */ /* 0x000fe80003800000 */
[----:B------:R-:W-:Y:S05]  /*6c70*/  @!P6 BRA `(.L_x_186) ;  /* 0x000000000080e947 */ /* 0x000fea0003800000 */
[----:B------:R-:W-:-:S04]  /*6c80*/  LOP3.LUT R19, R19, 0x2, RZ, 0xfc, !PT ;  /* 0x0000000213137812 */ /* 0x000fc800078efcff */
[----:B------:R-:W-:-:S13]  /*6c90*/  ISETP.NE.AND P0, PT, R19, 0x3, PT ;  /* 0x000000031300780c */ /* 0x000fda0003f05270 */
[----:B------:R-:W-:Y:S05]  /*6ca0*/  @!P0 BRA `(.L_x_187) ;  /* 0x0000000000048947 */ /* 0x000fea0003800000 */
[----:B------:R-:W-:Y:S01]  /*6cb0*/  BPT.TRAP 0x1 ;  /* 0x000000040000795c */ /* 0x000fe20000300000 */
.L_x_187:
[----:B------:R-:W0:Y:S01]  /*6cc0*/  S2R R3, SR_CgaCtaId ;  /* 0x0000000000037919 */ /* 0x000e220000008800 */
[----:B------:R-:W-:-:S04]  /*6cd0*/  MOV R2, 0x400 ;  /* 0x0000040000027802 */ /* 0x000fc80000000f00 */
[----:B0-----:R-:W-:Y:S02]  /*6ce0*/  LEA R3, R3, R2, 0x18 ;  /* 0x0000000203037211 */ /* 0x001fe400078ec0ff */
[----:B------:R-:W-:-:S03]  /*6cf0*/  SHF.L.U32 R2, R0, 0x1f, RZ ;  /* 0x0000001f00027819 */ /* 0x000fc600000006ff */
[----:B------:R-:W-:-:S04]  /*6d00*/  VIADD R3, R3, 0x18 ;  /* 0x0000001803037836 */ /* 0x000fc80000000000 */
[C---:B------:R-:W-:Y:S02]  /*6d10*/  IMAD R7, R12.reuse, 0x8, R3 ;  /* 0x000000080c077824 */ /* 0x040fe400078e0203 */
[----:B------:R-:W-:Y:S02]  /*6d20*/  VIADD R12, R12, 0x1 ;  /* 0x000000010c0c7836 */ /* 0x000fe40000000000 */
[----:B------:R-:W0:Y:S03]  /*6d30*/  SYNCS.PHASECHK.TRANS64.TRYWAIT P0, [R7+URZ], R2 ;  /* 0x00000002070075a7 */ /* 0x000e26000800017f */
[----:B------:R-:W-:-:S04]  /*6d40*/  ISETP.NE.AND P1, PT, R12, 0x3, PT ;  /* 0x000000030c00780c */ /* 0x000fc80003f25270 */
[----:B------:R-:W-:Y:S02]  /*6d50*/  SEL R5, RZ, 0x1, P1 ;  /* 0x00000001ff057807 */ /* 0x000fe40000800000 */
[----:B------:R-:W-:Y:S02]  /*6d60*/  SEL R12, R12, RZ, P1 ;  /* 0x000000ff0c0c7207 */ /* 0x000fe40000800000 */
[----:B------:R-:W-:-:S03]  /*6d70*/  LOP3.LUT R5, R0, R5, RZ, 0x3c, !PT ;  /* 0x0000000500057212 */ /* 0x000fc600078e3cff */
[----:B------:R-:W-:Y:S01]  /*6d80*/  IMAD R9, R12, 0x8, R3 ;  /* 0x000000080c097824 */ /* 0x000fe200078e0203 */
[----:B------:R-:W-:Y:S01]  /*6d90*/  SHF.L.U32 R4, R5, 0x1f, RZ ;  /* 0x0000001f05047819 */ /* 0x000fe200000006ff */
[----:B0-----:R-:W-:Y:S06]  /*6da0*/  @!P0 BRA `(.L_x_188) ;  /* 0x0000000000b88947 */ /* 0x001fec0003800000 */
.L_x_198:
[----:B------:R-:W1:Y:S01]  /*6db0*/  SYNCS.PHASECHK.TRANS64.TRYWAIT P0, [R9+URZ], R4 ;  /* 0x00000004090075a7 */ /* 0x000e62000800017f */
[----:B------:R-:W-:-:S05]  /*6dc0*/  VIADD R0, R12, 0x1 ;  /* 0x000000010c007836 */ /* 0x000fca0000000000 */
[----:B------:R-:W-:-:S04]  /*6dd0*/  ISETP.NE.AND P1, PT, R0, 0x3, PT ;  /* 0x000000030000780c */ /* 0x000fc80003f25270 */
[----:B0-----:R-:W-:Y:S02]  /*6de0*/  SEL R2, RZ, 0x1, P1 ;  /* 0x00000001ff027807 */ /* 0x001fe40000800000 */
[----:B------:R-:W-:Y:S02]  /*6df0*/  SEL R0, R0, RZ, P1 ;  /* 0x000000ff00007207 */ /* 0x000fe40000800000 */
[----:B------:R-:W-:Y:S01]  /*6e00*/  LOP3.LUT R2, R5, R2, RZ, 0x3c, !PT ;  /* 0x0000000205027212 */ /* 0x000fe200078e3cff */
[----:B-1----:R-:W-:Y:S06]  /*6e10*/  @!P0 BRA `(.L_x_189) ;  /* 0x0000000000b08947 */ /* 0x002fec0003800000 */
.L_x_199:
[----:B------:R-:W-:Y:S01]  /*6e20*/  IMAD R3, R0, 0x8, R3 ;  /* 0x0000000800037824 */ /* 0x000fe200078e0203 */
[----:B------:R-:W-:-:S07]  /*6e30*/  SHF.L.U32 R0, R2, 0x1f, RZ ;  /* 0x0000001f02007819 */ /* 0x000fce00000006ff */
.L_x_190:
[----:B-1----:R1:W2:Y:S02]  /*6e40*/  SYNCS.PHASECHK.TRANS64.TRYWAIT P0, [R3+URZ], R0 ;  /* 0x00000000030075a7 */ /* 0x0022a4000800017f */
[----:B--2---:R-:W-:Y:S05]  /*6e50*/  @!P0 NANOSLEEP.SYNCS 0x989680 ;  /* 0x009896800000895d */ /* 0x004fea0003900000 */
[----:B------:R-:W2:Y:S02]  /*6e60*/  @!P0 SYNCS.PHASECHK.TRANS64 P0, [R3+URZ], R0 ;  /* 0x00000000030085a7 */ /* 0x000ea4000800007f */
[----:B--2---:R-:W-:Y:S05]  /*6e70*/  @!P0 BRA `(.L_x_190) ;  /* 0xfffffffc00f08947 */ /* 0x004fea000383ffff */
.L_x_186:
[----:B------:R-:W-:Y:S05]  /*6e80*/  BSYNC B0 ;  /* 0x0000000000007941 */ /* 0x000fea0003800000 */
.L_x_185:
[----:B------:R-:W-:Y:S05]  /*6e90*/  EXIT ;  /* 0x000000000000794d */ /* 0x000fea0003800000 */
.L_x_21:
[----:B----4-:R4:W0:Y:S02]  /*6ea0*/  SYNCS.PHASECHK.TRANS64.TRYWAIT P1, [R3+URZ], R0 ;  /* 0x00000000030075a7 */ /* 0x010824000802017f */
[----:B0-----:R-:W-:Y:S05]  /*6eb0*/  @!P1 NANOSLEEP.SYNCS 0x989680 ;  /* 0x009896800000995d */ /* 0x001fea0003900000 */
[----:B------:R-:W0:Y:S02]  /*6ec0*/  @!P1 SYNCS.PHASECHK.TRANS64 P1, [R3+URZ], R0 ;  /* 0x00000000030095a7 */ /* 0x000e24000802007f */
[----:B0-----:R-:W-:Y:S05]  /*6ed0*/  @!P1 BRA `(.L_x_21) ;  /* 0xfffffffc00f09947 */ /* 0x001fea000383ffff */
[----:B------:R-:W-:Y:S05]  /*6ee0*/  BRA `(.L_x_20) ;  /* 0xffffffa400847947 */ /* 0x000fea000383ffff */
.L_x_26:
[----:B-1----:R1:W3:Y:S02]  /*6ef0*/  SYNCS.PHASECHK.TRANS64.TRYWAIT P1, [R5+URZ], R4 ;  /* 0x00000004050075a7 */ /* 0x0022e4000802017f */
[----:B---3--:R-:W-:Y:S05]  /*6f00*/  @!P1 NANOSLEEP.SYNCS 0x989680 ;  /* 0x009896800000995d */ /* 0x008fea0003900000 */
[----:B------:R-:W3:Y:S02]  /*6f10*/  @!P1 SYNCS.PHASECHK.TRANS64 P1, [R5+URZ], R4 ;  /* 0x00000004050095a7 */ /* 0x000ee4000802007f */
[----:B---3--:R-:W-:Y:S05]  /*6f20*/  @!P1 BRA `(.L_x_26) ;  /* 0xfffffffc00f09947 */ /* 0x008fea000383ffff */
[----:B------:R-:W-:Y:S05]  /*6f30*/  BRA `(.L_x_25) ;  /* 0xffffffa8002c7947 */ /* 0x000fea000383ffff */
.L_x_173:
[----:B------:R-:W-:Y:S01]  /*6f40*/  BSSY B1, `(.L_x_191) ;  /* 0x0000006000017945 */ /* 0x000fe20003800000 */
[----:B------:R-:W-:-:S07]  /*6f50*/  IMAD.MOV.U32 R15, RZ, RZ, -0x1 ;  /* 0xffffffffff0f7424 */ /* 0x000fce00078e00ff */
[----:B------:R-:W-:Y:S05]  /*6f60*/  WARPSYNC.COLLECTIVE R15, `(.L_x_192) ;  /* 0x000000000f0c7348 */ /* 0x000fea0003c00000 */
[----:B------:R-:W-:Y:S02]  /*6f70*/  ELECT P6, UR62, PT ;  /* 0x00000000003e782f */ /* 0x000fe400038c0000 */
[----:B------:R-:W-:Y:S01]  /*6f80*/  MOV R14, UR62 ;  /* 0x0000003e000e7c02 */ /* 0x000fe20008000f00 */
[----:B------:R-:W-:Y:S10]  /*6f90*/  ENDCOLLECTIVE ;  /* 0x000000000000791b */ /* 0x000ff40003800000 */
.L_x_192:
[----:B------:R-:W-:Y:S05]  /*6fa0*/  BSYNC B1 ;  /* 0x0000000000017941 */ /* 0x000fea0003800000 */
.L_x_191:
[----:B------:R-:W-:Y:S05]  /*6fb0*/  BRA `(.L_x_193) ;  /* 0xfffffff000687947 */ /* 0x000fea000383ffff */
.L_x_176:
[----:B0-----:R0:W1:Y:S02]  /*6fc0*/  SYNCS.PHASECHK.TRANS64.TRYWAIT P0, [R14+URZ+0x18], R7 ;  /* 0x000018070e0075a7 */ /* 0x001064000800017f */
[----:B-1----:R-:W-:Y:S05]  /*6fd0*/  @!P0 NANOSLEEP.SYNCS 0x989680 ;  /* 0x009896800000895d */ /* 0x002fea0003900000 */
[----:B------:R-:W1:Y:S02]  /*6fe0*/  @!P0 SYNCS.PHASECHK.TRANS64 P0, [R14+URZ+0x18], R7 ;  /* 0x000018070e0085a7 */ /* 0x000e64000800007f */
[----:B-1----:R-:W-:Y:S05]  /*6ff0*/  @!P0 BRA `(.L_x_176) ;  /* 0xfffffffc00f08947 */ /* 0x002fea000383ffff */
[----:B------:R-:W-:Y:S05]  /*7000*/  BRA `(.L_x_194) ;  /* 0xfffffff000a47947 */ /* 0x000fea000383ffff */
.L_x_184:
[----:B------:R-:W-:Y:S01]  /*7010*/  BSSY B0, `(.L_x_195) ;  /* 0x0000006000007945 */ /* 0x000fe20003800000 */
[----:B------:R-:W-:-:S07]  /*7020*/  IMAD.MOV.U32 R15, RZ, RZ, -0x1 ;  /* 0xffffffffff0f7424 */ /* 0x000fce00078e00ff */
[----:B------:R-:W-:Y:S05]  /*7030*/  WARPSYNC.COLLECTIVE R15, `(.L_x_196) ;  /* 0x000000000f0c7348 */ /* 0x000fea0003c00000 */
[----:B------:R-:W-:Y:S02]  /*7040*/  ELECT P6, UR62, PT ;  /* 0x00000000003e782f */ /* 0x000fe400038c0000 */
[----:B------:R-:W-:Y:S01]  /*7050*/  MOV R14, UR62 ;  /* 0x0000003e000e7c02 */ /* 0x000fe20008000f00 */
[----:B------:R-:W-:Y:S10]  /*7060*/  ENDCOLLECTIVE ;  /* 0x000000000000791b */ /* 0x000ff40003800000 */
.L_x_196:
[----:B------:R-:W-:Y:S05]  /*7070*/  BSYNC B0 ;  /* 0x0000000000007941 */ /* 0x000fea0003800000 */
.L_x_195:
[----:B------:R-:W-:Y:S05]  /*7080*/  BRA `(.L_x_197) ;  /* 0xfffffff800f47947 */ /* 0x000fea000383ffff */
.L_x_188:
[----:B0-----:R0:W1:Y:S02]  /*7090*/  SYNCS.PHASECHK.TRANS64.TRYWAIT P0, [R7+URZ], R2 ;  /* 0x00000002070075a7 */ /* 0x001064000800017f */
[----:B-1----:R-:W-:Y:S05]  /*70a0*/  @!P0 NANOSLEEP.SYNCS 0x989680 ;  /* 0x009896800000895d */ /* 0x002fea0003900000 */
[----:B------:R-:W1:Y:S02]  /*70b0*/  @!P0 SYNCS.PHASECHK.TRANS64 P0, [R7+URZ], R2 ;  /* 0x00000002070085a7 */ /* 0x000e64000800007f */
[----:B-1----:R-:W-:Y:S05]  /*70c0*/  @!P0 BRA `(.L_x_188) ;  /* 0xfffffffc00f08947 */ /* 0x002fea000383ffff */
[----:B------:R-:W-:Y:S05]  /*70d0*/  BRA `(.L_x_198) ;  /* 0xfffffffc00347947 */ /* 0x000fea000383ffff */
.L_x_189:
[----:B0-----:R0:W1:Y:S02]  /*70e0*/  SYNCS.PHASECHK.TRANS64.TRYWAIT P0, [R9+URZ], R4 ;  /* 0x00000004090075a7 */ /* 0x001064000800017f */
[----:B-1----:R-:W-:Y:S05]  /*70f0*/  @!P0 NANOSLEEP.SYNCS 0x989680 ;  /* 0x009896800000895d */ /* 0x002fea0003900000 */
[----:B------:R-:W1:Y:S02]  /*7100*/  @!P0 SYNCS.PHASECHK.TRANS64 P0, [R9+URZ], R4 ;  /* 0x00000004090085a7 */ /* 0x000e64000800007f */
[----:B-1----:R-:W-:Y:S05]  /*7110*/  @!P0 BRA `(.L_x_189) ;  /* 0xfffffffc00f08947 */ /* 0x002fea000383ffff */
[----:B------:R-:W-:Y:S05]  /*7120*/  BRA `(.L_x_199) ;  /* 0xfffffffc003c7947 */ /* 0x000fea000383ffff */
.L_x_200:
[----:B------:R-:W-:-:S00]  /*7130*/  BRA `(.L_x_200) ;  /* 0xfffffffc00fc7947 */ /* 0x000fc0000383ffff */
[----:B------:R-:W-:-:S00]  /*7140*/  NOP ;  /* 0x0000000000007918 */ /* 0x000fc00000000000 */
        /* <DEDUP_REMOVED lines=11> */
.L_x_201:


//--------------------- .nv.global.init           --------------------------
	.section	.nv.global.init,"aw",@progbits
.nv.global.init:
	.type		$str$22,@object
	.size		$str$22,($str$23 - $str$22)
$str$22:
        /*0000*/ 	.byte	0x6b, 0x5f, 0x74, 0x69, 0x6c, 0x65, 0x5f, 0x63, 0x6f, 0x75, 0x6e, 0x74, 0x20, 0x3e, 0x3d, 0x20
        /*0010*/ 	.byte	0x31, 0x00
	.type		$str$23,@object
	.size		$str$23,(__unnamed_1 - $str$23)
$str$23:
        /*0012*/ 	.byte	0x2f, 0x74, 0x6d, 0x70, 0x2f, 0x63, 0x75, 0x74, 0x6c, 0x61, 0x73, 0x73, 0x5f, 0x73, 0x77, 0x65
        /*0022*/ 	.byte	0x65, 0x70, 0x5f, 0x73, 0x72, 0x63, 0x2f, 0x69, 0x6e, 0x63, 0x6c, 0x75, 0x64, 0x65, 0x2f, 0x63
        /*0032*/ 	.byte	0x75, 0x74, 0x6c, 0x61, 0x73, 0x73, 0x2f, 0x67, 0x65, 0x6d, 0x6d, 0x2f, 0x63, 0x6f, 0x6c, 0x6c
        /*0042*/ 	.byte	0x65, 0x63, 0x74, 0x69, 0x76, 0x65, 0x2f, 0x73, 0x6d, 0x39, 0x30, 0x5f, 0x6d, 0x6d, 0x61, 0x5f
        /*0052*/ 	.byte	0x74, 0x6d, 0x61, 0x5f, 0x67, 0x6d, 0x6d, 0x61, 0x5f, 0x73, 0x73, 0x5f, 0x77, 0x61, 0x72, 0x70
        /*0062*/ 	.byte	0x73, 0x70, 0x65, 0x63, 0x69, 0x61, 0x6c, 0x69, 0x7a, 0x65, 0x64, 0x2e, 0x68, 0x70, 0x70, 0x00
	.type		__unnamed_1,@object
	.size		__unnamed_1,(.L_0 - __unnamed_1)
__unnamed_1:
        /*0072*/ 	.byte	0x76, 0x6f, 0x69, 0x64, 0x20, 0x63, 0x75, 0x74, 0x6c, 0x61, 0x73, 0x73, 0x3a, 0x3a, 0x67, 0x65
        /* <DEDUP_REMOVED lines=173> */
        /*0b52*/ 	.byte	0x00
.L_0:


//--------------------- .nv.shared._ZN7cutlass13device_kernelINS_4gemm6kernel13GemmUniversalIN4cute5tupleIJiiiiEEENS1_10collective13CollectiveMmaINS1_34MainloopSm90TmaGmmaWarpSpecializedILi3ENS5_IJNS4_1CILi2EEESB_NSA_ILi1EEEEEENS1_35KernelTmaWarpSpecializedCooperativeEEENS5_IJNSA_ILi256EEENSA_ILi64EEENSA_ILi32EEEEEEaNS5_IJlSC_lEEEaSK_NS4_8TiledMMAINS4_8MMA_AtomIJNS4_4SM904GMMA26MMA_64x64x32_S32S8S8_SS_TNEEEENS4_6LayoutINS5_IJSB_SC_SC_EEENS5_IJSC_NSA_ILi0EEEST_EEEEENS5_IJNS4_10UnderscoreESW_SW_EEEEENS4_23SM90_TMA_LOAD_MULTICASTENS4_14ComposedLayoutINS4_7SwizzleILi1ELi4ELi3EEENS4_18smem_ptr_flag_bitsILi8EEENSR_INS5_IJNSA_ILi8EEESI_EEENS5_IJSI_SC_EEEEEEEvNS4_8identityESZ_S19_vS1A_EENS_8epilogue10collective6detail29Sm90TmaWarpSpecializedAdapterINS1D_15DefaultEpilogueIaSK_SK_NS1C_6thread17LinearCombinationIaLi1EiiLNS1H_9ScaleType4KindE0ELNS_15FloatRoundStyleE2EaEENS1_15EpilogueDefaultEEEEEvvEEEEvNT_6ParamsE --------------------------
	.section	.nv.shared._ZN7cutlass13device_kernelINS_4gemm6kernel13GemmUniversalIN4cute5tupleIJiiiiEEENS1_10collective13CollectiveMmaINS1_34MainloopSm90TmaGmmaWarpSpecializedILi3ENS5_IJNS4_1CILi2EEESB_NSA_ILi1EEEEEENS1_35KernelTmaWarpSpecializedCooperativeEEENS5_IJNSA_ILi256EEENSA_ILi64EEENSA_ILi32EEEEEEaNS5_IJlSC_lEEEaSK_NS4_8TiledMMAINS4_8MMA_AtomIJNS4_4SM904GMMA26MMA_64x64x32_S32S8S8_SS_TNEEEENS4_6LayoutINS5_IJSB_SC_SC_EEENS5_IJSC_NSA_ILi0EEEST_EEEEENS5_IJNS4_10UnderscoreESW_SW_EEEEENS4_23SM90_TMA_LOAD_MULTICASTENS4_14ComposedLayoutINS4_7SwizzleILi1ELi4ELi3EEENS4_18smem_ptr_flag_bitsILi8EEENSR_INS5_IJNSA_ILi8EEESI_EEENS5_IJSI_SC_EEEEEEEvNS4_8identityESZ_S19_vS1A_EENS_8epilogue10collective6detail29Sm90TmaWarpSpecializedAdapterINS1D_15DefaultEpilogueIaSK_SK_NS1C_6thread17LinearCombinationIaLi1EiiLNS1H_9ScaleType4KindE0ELNS_15FloatRoundStyleE2EaEENS1_15EpilogueDefaultEEEEEvvEEEEvNT_6ParamsE,"aw",@nobits
	.sectionflags	@""
	.align	16
	.zero		1024


//--------------------- .nv.shared.reserved.0     --------------------------
	.section	.nv.shared.reserved.0,"aw",@nobits
	.weak		__nv_reservedSMEM_offset_0_alias
	.size		__nv_reservedSMEM_offset_0_alias, 0, 0
	.other		__nv_reservedSMEM_offset_0_alias,@"STO_CUDA_RESERVED_SHARED STV_DEFAULT"
__nv_reservedSMEM_offset_0_alias:
	.zero		0


//--------------------- .nv.global                --------------------------
	.section	.nv.global,"aw",@nobits
.nv.global:
	.type		_ZN39_INTERNAL_e29060f9_4_k_cu_4fc81c8f_52234cute1_E,@object
	.size		_ZN39_INTERNAL_e29060f9_4_k_cu_4fc81c8f_52234cute1_E,(_ZN39_INTERNAL_e29060f9_4_k_cu_4fc81c8f_52234cuda3std3__45__cpo6cbeginE - _ZN39_INTERNAL_e29060f9_4_k_cu_4fc81c8f_52234cute1_E)
_ZN39_INTERNAL_e29060f9_4_k_cu_4fc81c8f_52234cute1_E:
	.zero		1
	.type		_ZN39_INTERNAL_e29060f9_4_k_cu_4fc81c8f_52234cuda3std3__45__cpo6cbeginE,@object
	.size		_ZN39_INTERNAL_e29060f9_4_k_cu_4fc81c8f_52234cuda3std3__45__cpo6cbeginE,(_ZN39_INTERNAL_e29060f9_4_k_cu_4fc81c8f_52234cuda3std3__48in_placeE - _ZN39_INTERNAL_e29060f9_4_k_cu_4fc81c8f_52234cuda3std3__45__cpo6cbeginE)
_ZN39_INTERNAL_e29060f9_4_k_cu_4fc81c8f_52234cuda3std3__45__cpo6cbeginE:
	.zero		1
	.type		_ZN39_INTERNAL_e29060f9_4_k_cu_4fc81c8f_52234cuda3std3__48in_placeE,@object
	.size		_ZN39_INTERNAL_e29060f9_4_k_cu_4fc81c8f_52234cuda3std3__48in_placeE,(_ZN39_INTERNAL_e29060f9_4_k_cu_4fc81c8f_52234cuda3std6ranges3__45__cpo9iter_moveE - _ZN39_INTERNAL_e29060f9_4_k_cu_4fc81c8f_52234cuda3std3__48in_placeE)
_ZN39_INTERNAL_e29060f9_4_k_cu_4fc81c8f_52234cuda3std3__48in_placeE:
	.zero		1
	.type		_ZN39_INTERNAL_e29060f9_4_k_cu_4fc81c8f_52234cuda3std6ranges3__45__cpo9iter_moveE,@object
	.size		_ZN39_INTERNAL_e29060f9_4_k_cu_4fc81c8f_52234cuda3std6ranges3__45__cpo9iter_moveE,(_ZN39_INTERNAL_e29060f9_4_k_cu_4fc81c8f_52234cuda3std3__45__cpo5beginE - _ZN39_INTERNAL_e29060f9_4_k_cu_4fc81c8f_52234cuda3std6ranges3__45__cpo9iter_moveE)
_ZN39_INTERNAL_e29060f9_4_k_cu_4fc81c8f_52234cuda3std6ranges3__45__cpo9iter_moveE:
	.zero		1
	.type		_ZN39_INTERNAL_e29060f9_4_k_cu_4fc81c8f_52234cuda3std3__45__cpo5beginE,@object
	.size		_ZN39_INTERNAL_e29060f9_4_k_cu_4fc81c8f_52234cuda3std3__45__cpo5beginE,(_ZN39_INTERNAL_e29060f9_4_k_cu_4fc81c8f_52234cuda3std3__441_GLOBAL__N__e29060f9_4_k_cu_4fc81c8f_52236ignoreE - _ZN39_INTERNAL_e29060f9_4_k_cu_4fc81c8f_52234cuda3std3__45__cpo5beginE)
_ZN39_INTERNAL_e29060f9_4_k_cu_4fc81c8f_52234cuda3std3__45__cpo5beginE:
	.zero		1
	.type		_ZN39_INTERNAL_e29060f9_4_k_cu_4fc81c8f_52234cuda3std3__441_GLOBAL__N__e29060f9_4_k_cu_4fc81c8f_52236ignoreE,@object
	.size		_ZN39_INTERNAL_e29060f9_4_k_cu_4fc81c8f_52234cuda3std3__441_GLOBAL__N__e29060f9_4_k_cu_4fc81c8f_52236ignoreE,(_ZN39_INTERNAL_e29060f9_4_k_cu_4fc81c8f_52234cute7productE - _ZN39_INTERNAL_e29060f9_4_k_cu_4fc81c8f_52234cuda3std3__441_GLOBAL__N__e29060f9_4_k_cu_4fc81c8f_52236ignoreE)
_ZN39_INTERNAL_e29060f9_4_k_cu_4fc81c8f_52234cuda3std3__441_GLOBAL__N__e29060f9_4_k_cu_4fc81c8f_52236ignoreE:
	.zero		1
	.type		_ZN39_INTERNAL_e29060f9_4_k_cu_4fc81c8f_52234cute7productE,@object
	.size		_ZN39_INTERNAL_e29060f9_4_k_cu_4fc81c8f_52234cute7productE,(_ZN39_INTERNAL_e29060f9_4_k_cu_4fc81c8f_52234cuda3std3__45__cpo3endE - _ZN39_INTERNAL_e29060f9_4_k_cu_4fc81c8f_52234cute7productE)
_ZN39_INTERNAL_e29060f9_4_k_cu_4fc81c8f_52234cute7productE:
	.zero		1
	.type		_ZN39_INTERNAL_e29060f9_4_k_cu_4fc81c8f_52234cuda3std3__45__cpo3endE,@object
	.size		_ZN39_INTERNAL_e29060f9_4_k_cu_4fc81c8f_52234cuda3std3__45__cpo3endE,(_ZN39_INTERNAL_e29060f9_4_k_cu_4fc81c8f_52234cuda3std3__419piecewise_constructE - _ZN39_INTERNAL_e29060f9_4_k_cu_4fc81c8f_52234cuda3std3__45__cpo3endE)
_ZN39_INTERNAL_e29060f9_4_k_cu_4fc81c8f_52234cuda3std3__45__cpo3endE:
	.zero		1
	.type		_ZN39_INTERNAL_e29060f9_4_k_cu_4fc81c8f_52234cuda3std3__419piecewise_constructE,@object
	.size		_ZN39_INTERNAL_e29060f9_4_k_cu_4fc81c8f_52234cuda3std3__419piecewise_constructE,(_ZN39_INTERNAL_e29060f9_4_k_cu_4fc81c8f_52234cuda3std3__45__cpo4cendE - _ZN39_INTERNAL_e29060f9_4_k_cu_4fc81c8f_52234cuda3std3__419piecewise_constructE)
_ZN39_INTERNAL_e29060f9_4_k_cu_4fc81c8f_52234cuda3std3__419piecewise_constructE:
	.zero		1
	.type		_ZN39_INTERNAL_e29060f9_4_k_cu_4fc81c8f_52234cuda3std3__45__cpo4cendE,@object
	.size		_ZN39_INTERNAL_e29060f9_4_k_cu_4fc81c8f_52234cuda3std3__45__cpo4cendE,(_ZN39_INTERNAL_e29060f9_4_k_cu_4fc81c8f_52234cuda3std6ranges3__45__cpo4swapE - _ZN39_INTERNAL_e29060f9_4_k_cu_4fc81c8f_52234cuda3std3__45__cpo4cendE)
_ZN39_INTERNAL_e29060f9_4_k_cu_4fc81c8f_52234cuda3std3__45__cpo4cendE:
	.zero		1
	.type		_ZN39_INTERNAL_e29060f9_4_k_cu_4fc81c8f_52234cuda3std6ranges3__45__cpo4swapE,@object
	.size		_ZN39_INTERNAL_e29060f9_4_k_cu_4fc81c8f_52234cuda3std6ranges3__45__cpo4swapE,(.L_8 - _ZN39_INTERNAL_e29060f9_4_k_cu_4fc81c8f_52234cuda3std6ranges3__45__cpo4swapE)
_ZN39_INTERNAL_e29060f9_4_k_cu_4fc81c8f_52234cuda3std6ranges3__45__cpo4swapE:
	.zero		1
.L_8:


//--------------------- .nv.constant0._ZN7cutlass13device_kernelINS_4gemm6kernel13GemmUniversalIN4cute5tupleIJiiiiEEENS1_10collective13CollectiveMmaINS1_34MainloopSm90TmaGmmaWarpSpecializedILi3ENS5_IJNS4_1CILi2EEESB_NSA_ILi1EEEEEENS1_35KernelTmaWarpSpecializedCooperativeEEENS5_IJNSA_ILi256EEENSA_ILi64EEENSA_ILi32EEEEEEaNS5_IJlSC_lEEEaSK_NS4_8TiledMMAINS4_8MMA_AtomIJNS4_4SM904GMMA26MMA_64x64x32_S32S8S8_SS_TNEEEENS4_6LayoutINS5_IJSB_SC_SC_EEENS5_IJSC_NSA_ILi0EEEST_EEEEENS5_IJNS4_10UnderscoreESW_SW_EEEEENS4_23SM90_TMA_LOAD_MULTICASTENS4_14ComposedLayoutINS4_7SwizzleILi1ELi4ELi3EEENS4_18smem_ptr_flag_bitsILi8EEENSR_INS5_IJNSA_ILi8EEESI_EEENS5_IJSI_SC_EEEEEEEvNS4_8identityESZ_S19_vS1A_EENS_8epilogue10collective6detail29Sm90TmaWarpSpecializedAdapterINS1D_15DefaultEpilogueIaSK_SK_NS1C_6thread17LinearCombinationIaLi1EiiLNS1H_9ScaleType4KindE0ELNS_15FloatRoundStyleE2EaEENS1_15EpilogueDefaultEEEEEvvEEEEvNT_6ParamsE --------------------------
	.section	.nv.constant0._ZN7cutlass13device_kernelINS_4gemm6kernel13GemmUniversalIN4cute5tupleIJiiiiEEENS1_10collective13CollectiveMmaINS1_34MainloopSm90TmaGmmaWarpSpecializedILi3ENS5_IJNS4_1CILi2EEESB_NSA_ILi1EEEEEENS1_35KernelTmaWarpSpecializedCooperativeEEENS5_IJNSA_ILi256EEENSA_ILi64EEENSA_ILi32EEEEEEaNS5_IJlSC_lEEEaSK_NS4_8TiledMMAINS4_8MMA_AtomIJNS4_4SM904GMMA26MMA_64x64x32_S32S8S8_SS_TNEEEENS4_6LayoutINS5_IJSB_SC_SC_EEENS5_IJSC_NSA_ILi0EEEST_EEEEENS5_IJNS4_10UnderscoreESW_SW_EEEEENS4_23SM90_TMA_LOAD_MULTICASTENS4_14ComposedLayoutINS4_7SwizzleILi1ELi4ELi3EEENS4_18smem_ptr_flag_bitsILi8EEENSR_INS5_IJNSA_ILi8EEESI_EEENS5_IJSI_SC_EEEEEEEvNS4_8identityESZ_S19_vS1A_EENS_8epilogue10collective6detail29Sm90TmaWarpSpecializedAdapterINS1D_15DefaultEpilogueIaSK_SK_NS1C_6thread17LinearCombinationIaLi1EiiLNS1H_9ScaleType4KindE0ELNS_15FloatRoundStyleE2EaEENS1_15EpilogueDefaultEEEEEvvEEEEvNT_6ParamsE,"a",@progbits
	.sectionflags	@""
	.align	4
.nv.constant0._ZN7cutlass13device_kernelINS_4gemm6kernel13GemmUniversalIN4cute5tupleIJiiiiEEENS1_10collective13CollectiveMmaINS1_34MainloopSm90TmaGmmaWarpSpecializedILi3ENS5_IJNS4_1CILi2EEESB_NSA_ILi1EEEEEENS1_35KernelTmaWarpSpecializedCooperativeEEENS5_IJNSA_ILi256EEENSA_ILi64EEENSA_ILi32EEEEEEaNS5_IJlSC_lEEEaSK_NS4_8TiledMMAINS4_8MMA_AtomIJNS4_4SM904GMMA26MMA_64x64x32_S32S8S8_SS_TNEEEENS4_6LayoutINS5_IJSB_SC_SC_EEENS5_IJSC_NSA_ILi0EEEST_EEEEENS5_IJNS4_10UnderscoreESW_SW_EEEEENS4_23SM90_TMA_LOAD_MULTICASTENS4_14ComposedLayoutINS4_7SwizzleILi1ELi4ELi3EEENS4_18smem_ptr_flag_bitsILi8EEENSR_INS5_IJNSA_ILi8EEESI_EEENS5_IJSI_SC_EEEEEEEvNS4_8identityESZ_S19_vS1A_EENS_8epilogue10collective6detail29Sm90TmaWarpSpecializedAdapterINS1D_15DefaultEpilogueIaSK_SK_NS1C_6thread17LinearCombinationIaLi1EiiLNS1H_9ScaleType4KindE0ELNS_15FloatRoundStyleE2EaEENS1_15EpilogueDefaultEEEEEvvEEEEvNT_6ParamsE:
	.zero		1664


//--------------------- SYMBOLS --------------------------

	.type		.nv.reservedSmem.offset0,@object
	.size		.nv.reservedSmem.offset0,0x4
	.type		__assertfail,@function
